def matmul_kernel(
    a_ptr,
    b_ptr,
    c_ptr,
    M,
    N,
    K,
    stride_am,
    stride_ak,
    stride_bk,
    stride_bn,
    stride_cm,
    stride_cn,
    BLOCK_M: tl.constexpr,
    BLOCK_N: tl.constexpr,
    BLOCK_K: tl.constexpr,
    GROUP_M: tl.constexpr,
):
    pid = tl.program_id(axis=0)
    num_pid_m = tl.cdiv(M, BLOCK_M)
    num_pid_n = tl.cdiv(N, BLOCK_N)
    num_pid_in_group = GROUP_M * num_pid_n
    group_id = pid // num_pid_in_group
    first_pid_m = group_id * GROUP_M
    group_size_m = min(num_pid_m - first_pid_m, GROUP_M)
    pid_m = first_pid_m + ((pid % num_pid_in_group) % group_size_m)
    pid_n = (pid % num_pid_in_group) // group_size_m

    offs_am = (pid_m * BLOCK_M + tl.arange(0, BLOCK_M)) % M
    offs_bn = (pid_n * BLOCK_N + tl.arange(0, BLOCK_N)) % N
    offs_k = tl.arange(0, BLOCK_K)
    a_ptrs = a_ptr + offs_am[:, None] * stride_am + offs_k[None, :] * stride_ak
    b_ptrs = b_ptr + offs_k[:, None] * stride_bk + offs_bn[None, :] * stride_bn

    acc = tl.zeros((BLOCK_M, BLOCK_N), dtype=tl.float32)
    for kk in range(0, tl.cdiv(K, BLOCK_K)):
        a = tl.load(a_ptrs, mask=offs_k[None, :] < K - kk * BLOCK_K, other=0.0)
        b = tl.load(b_ptrs, mask=offs_k[:, None] < K - kk * BLOCK_K, other=0.0)
        acc = tl.dot(a, b, acc)
        a_ptrs += BLOCK_K * stride_ak
        b_ptrs += BLOCK_K * stride_bk

    c = acc.to(c_ptr.dtype.element_ty)
    offs_cm = pid_m * BLOCK_M + tl.arange(0, BLOCK_M)
    offs_cn = pid_n * BLOCK_N + tl.arange(0, BLOCK_N)
    c_ptrs = c_ptr + offs_cm[:, None] * stride_cm + offs_cn[None, :] * stride_cn
    mask = (offs_cm[:, None] < M) & (offs_cn[None, :] < N)
    tl.store(c_ptrs, c, mask=mask)

# config = {"BLOCK_K": 64, "BLOCK_M": 256, "BLOCK_N": 128, "GROUP_M": 8, "arch": "sm_100", "dtype": "bf16", "num_ctas": 2, "num_stages": 3, "num_warps": 4}
# arch = sm_100


// ===== COMPILED SASS (sm_100a) =====

	.target	sm_100a

	.elftype	@"ET_EXEC"


//--------------------- .note.nv.tkinfo           --------------------------
	.section	.note.nv.tkinfo,"",@"SHT_NOTE"
	.sectionflags	@"SHF_NOTE_NV_TKINFO"
	.tkinfo
        /*0018*/ 	.word	0x00000081
        /*0030*/ 	.string	""
        /*0030*/ 	.string	"ptxas-blackwell"
        /*0030*/ 	.string	"Cuda compilation tools, release 12.9, V12.9.86"
        /*0030*/ 	.string	"Build cuda_12.9.r12.9/compiler.36037853_0"
        /*0030*/ 	.string	"-v  -suppress-debug-info  -lineinfo  -arch sm_100a "



//--------------------- .note.nv.cuver            --------------------------
	.section	.note.nv.cuver,"",@"SHT_NOTE"
	.sectionflags	@"SHF_NOTE_NV_CUVER"
        /*0018*/ 	.short	0x0001
        /*001a*/ 	.short	0x0064
        /*001c*/ 	.short	0x0001
        /*001e*/ 	.short	0x0000
        /*0020*/ 	.short	0x0001
        /*0022*/ 	.short	0x0000


//--------------------- .nv.info                  --------------------------
	.section	.nv.info,"",@"SHT_CUDA_INFO"
	.align	4


	//----- nvinfo : EIATTR_REGCOUNT
	.align		4
        /*0000*/ 	.byte	0x04, 0x2f
        /*0002*/ 	.short	(.L_6 - .L_5)
	.align		4
.L_5:
        /*0004*/ 	.word	index@(matmul_kernel)
        /*0008*/ 	.word	0x000000ff


	//----- nvinfo : EIATTR_FRAME_SIZE
	.align		4
.L_6:
        /*000c*/ 	.byte	0x04, 0x11
        /*000e*/ 	.short	(.L_8 - .L_7)
	.align		4
.L_7:
        /*0010*/ 	.word	index@($__internal_2_$__cuda_sm10x_tcgen05_guardrail_trap_unallocated_columns_being_dealloced)
        /*0014*/ 	.word	0x00000038


	//----- nvinfo : EIATTR_FRAME_SIZE
	.align		4
.L_8:
        /*0018*/ 	.byte	0x04, 0x11
        /*001a*/ 	.short	(.L_10 - .L_9)
	.align		4
.L_9:
        /*001c*/ 	.word	index@($__internal_1_$__cuda_sm10x_tcgen05_guardrail_trap_phase_invalid_during_alloc)
        /*0020*/ 	.word	0x00000038


	//----- nvinfo : EIATTR_FRAME_SIZE
	.align		4
.L_10:
        /*0024*/ 	.byte	0x04, 0x11
        /*0026*/ 	.short	(.L_12 - .L_11)
	.align		4
.L_11:
        /*0028*/ 	.word	index@($__internal_0_$__cuda_sm10x_tcgen05_guardrail_trap_col_being_dealloced_not_returned_by_alloc)
        /*002c*/ 	.word	0x00000038


	//----- nvinfo : EIATTR_FRAME_SIZE
	.align		4
.L_12:
        /*0030*/ 	.byte	0x04, 0x11
        /*0032*/ 	.short	(.L_14 - .L_13)
	.align		4
.L_13:
        /*0034*/ 	.word	index@(matmul_kernel)
        /*0038*/ 	.word	0x00000038


	//----- nvinfo : EIATTR_MIN_STACK_SIZE
	.align		4
.L_14:
        /*003c*/ 	.byte	0x04, 0x12
        /*003e*/ 	.short	(.L_16 - .L_15)
	.align		4
.L_15:
        /*0040*/ 	.word	index@(matmul_kernel)
        /*0044*/ 	.word	0x00000038
.L_16:


//--------------------- .nv.info.matmul_kernel    --------------------------
	.section	.nv.info.matmul_kernel,"",@"SHT_CUDA_INFO"
	.sectionflags	@""
	.align	4


	//----- nvinfo : EIATTR_CUDA_API_VERSION
	.align		4
        /*0000*/ 	.byte	0x04, 0x37
        /*0002*/ 	.short	(.L_18 - .L_17)
.L_17:
        /*0004*/ 	.word	0x00000081


	//----- nvinfo : EIATTR_KPARAM_INFO
	.align		4
.L_18:
        /*0008*/ 	.byte	0x04, 0x17
        /*000a*/ 	.short	(.L_20 - .L_19)
.L_19:
        /*000c*/ 	.word	0x00000000
        /*0010*/ 	.short	0x000d
        /*0012*/ 	.short	0x0048
        /*0014*/ 	.byte	0x00, 0xf4, 0x21, 0x00


	//----- nvinfo : EIATTR_KPARAM_INFO
	.align		4
.L_20:
        /*0018*/ 	.byte	0x04, 0x17
        /*001a*/ 	.short	(.L_22 - .L_21)
.L_21:
        /*001c*/ 	.word	0x00000000
        /*0020*/ 	.short	0x000c
        /*0022*/ 	.short	0x0040
        /*0024*/ 	.byte	0x00, 0xf4, 0x21, 0x00


	//----- nvinfo : EIATTR_KPARAM_INFO
	.align		4
.L_22:
        /*0028*/ 	.byte	0x04, 0x17
        /*002a*/ 	.short	(.L_24 - .L_23)
.L_23:
        /*002c*/ 	.word	0x00000000
        /*0030*/ 	.short	0x000b
        /*0032*/ 	.short	0x0038
        /*0034*/ 	.byte	0x00, 0xf0, 0x11, 0x00


	//----- nvinfo : EIATTR_KPARAM_INFO
	.align		4
.L_24:
        /*0038*/ 	.byte	0x04, 0x17
        /*003a*/ 	.short	(.L_26 - .L_25)
.L_25:
        /*003c*/ 	.word	0x00000000
        /*0040*/ 	.short	0x000a
        /*0042*/ 	.short	0x0034
        /*0044*/ 	.byte	0x00, 0xf0, 0x11, 0x00


	//----- nvinfo : EIATTR_KPARAM_INFO
	.align		4
.L_26:
        /*0048*/ 	.byte	0x04, 0x17
        /*004a*/ 	.short	(.L_28 - .L_27)
.L_27:
        /*004c*/ 	.word	0x00000000
        /*0050*/ 	.short	0x0009
        /*0052*/ 	.short	0x0030
        /*0054*/ 	.byte	0x00, 0xf0, 0x11, 0x00


	//----- nvinfo : EIATTR_KPARAM_INFO
	.align		4
.L_28:
        /*0058*/ 	.byte	0x04, 0x17
        /*005a*/ 	.short	(.L_30 - .L_29)
.L_29:
        /*005c*/ 	.word	0x00000000
        /*0060*/ 	.short	0x0008
        /*0062*/ 	.short	0x002c
        /*0064*/ 	.byte	0x00, 0xf0, 0x11, 0x00


	//----- nvinfo : EIATTR_KPARAM_INFO
	.align		4
.L_30:
        /*0068*/ 	.byte	0x04, 0x17
        /*006a*/ 	.short	(.L_32 - .L_31)
.L_31:
        /*006c*/ 	.word	0x00000000
        /*0070*/ 	.short	0x0007
        /*0072*/ 	.short	0x0028
        /*0074*/ 	.byte	0x00, 0xf0, 0x11, 0x00


	//----- nvinfo : EIATTR_KPARAM_INFO
	.align		4
.L_32:
        /*0078*/ 	.byte	0x04, 0x17
        /*007a*/ 	.short	(.L_34 - .L_33)
.L_33:
        /*007c*/ 	.word	0x00000000
        /*0080*/ 	.short	0x0006
        /*0082*/ 	.short	0x0024
        /*0084*/ 	.byte	0x00, 0xf0, 0x11, 0x00


	//----- nvinfo : EIATTR_KPARAM_INFO
	.align		4
.L_34:
        /*0088*/ 	.byte	0x04, 0x17
        /*008a*/ 	.short	(.L_36 - .L_35)
.L_35:
        /*008c*/ 	.word	0x00000000
        /*0090*/ 	.short	0x0005
        /*0092*/ 	.short	0x0020
        /*0094*/ 	.byte	0x00, 0xf0, 0x11, 0x00


	//----- nvinfo : EIATTR_KPARAM_INFO
	.align		4
.L_36:
        /*0098*/ 	.byte	0x04, 0x17
        /*009a*/ 	.short	(.L_38 - .L_37)
.L_37:
        /*009c*/ 	.word	0x00000000
        /*00a0*/ 	.short	0x0004
        /*00a2*/ 	.short	0x001c
        /*00a4*/ 	.byte	0x00, 0xf0, 0x11, 0x00


	//----- nvinfo : EIATTR_KPARAM_INFO
	.align		4
.L_38:
        /*00a8*/ 	.byte	0x04, 0x17
        /*00aa*/ 	.short	(.L_40 - .L_39)
.L_39:
        /*00ac*/ 	.word	0x00000000
        /*00b0*/ 	.short	0x0003
        /*00b2*/ 	.short	0x0018
        /*00b4*/ 	.byte	0x00, 0xf0, 0x11, 0x00


	//----- nvinfo : EIATTR_KPARAM_INFO
	.align		4
.L_40:
        /*00b8*/ 	.byte	0x04, 0x17
        /*00ba*/ 	.short	(.L_42 - .L_41)
.L_41:
        /*00bc*/ 	.word	0x00000000
        /*00c0*/ 	.short	0x0002
        /*00c2*/ 	.short	0x0010
        /*00c4*/ 	.byte	0x00, 0xf4, 0x21, 0x00


	//----- nvinfo : EIATTR_KPARAM_INFO
	.align		4
.L_42:
        /*00c8*/ 	.byte	0x04, 0x17
        /*00ca*/ 	.short	(.L_44 - .L_43)
.L_43:
        /*00cc*/ 	.word	0x00000000
        /*00d0*/ 	.short	0x0001
        /*00d2*/ 	.short	0x0008
        /*00d4*/ 	.byte	0x00, 0xf4, 0x21, 0x00


	//----- nvinfo : EIATTR_KPARAM_INFO
	.align		4
.L_44:
        /*00d8*/ 	.byte	0x04, 0x17
        /*00da*/ 	.short	(.L_46 - .L_45)
.L_45:
        /*00dc*/ 	.word	0x00000000
        /*00e0*/ 	.short	0x0000
        /*00e2*/ 	.short	0x0000
        /*00e4*/ 	.byte	0x00, 0xf4, 0x21, 0x00


	//----- nvinfo : EIATTR_EXPLICIT_CLUSTER
	.align		4
.L_46:
        /*00e8*/ 	.byte	0x01, 0x3e
	.zero		2


	//----- nvinfo : EIATTR_CTA_PER_CLUSTER
	.align		4
        /*00ec*/ 	.byte	0x04, 0x3d
        /*00ee*/ 	.short	(.L_48 - .L_47)
.L_47:
        /*00f0*/ 	.word	0x00000002
        /*00f4*/ 	.word	0x00000001
        /*00f8*/ 	.word	0x00000001


	//----- nvinfo : EIATTR_AT_ENTRY_FRAGMENTS
	.align		4
.L_48:
        /*00fc*/ 	.byte	0x04, 0x4f
        /*00fe*/ 	.short	(.L_50 - .L_49)


	//   ....[0]....
.L_49:
        /*0100*/ 	.word	0x00000004


	//   ....[1]....
        /*0104*/ 	.word	0x00000005


	//----- nvinfo : EIATTR_RESERVED_SMEM_USED
	.align		4
.L_50:
        /*0108*/ 	.byte	0x01, 0x41
	.zero		2


	//----- nvinfo : EIATTR_SPARSE_MMA_MASK
	.align		4
        /*010c*/ 	.byte	0x03, 0x50
        /*010e*/ 	.short	0x0000


	//----- nvinfo : EIATTR_TCGEN05_2CTA_USED
	.align		4
        /*0110*/ 	.byte	0x01, 0x52
	.zero		2


	//----- nvinfo : EIATTR_MAXREG_COUNT
	.align		4
        /*0114*/ 	.byte	0x03, 0x1b
        /*0116*/ 	.short	0x00ff


	//----- nvinfo : EIATTR_NUM_BARRIERS
	.align		4
        /*0118*/ 	.byte	0x02, 0x4c
        /*011a*/ 	.byte	0x01
	.zero		1


	//----- nvinfo : EIATTR_ANNOTATIONS
	.align		4
        /*011c*/ 	.byte	0x04, 0x55
        /*011e*/ 	.short	(.L_52 - .L_51)


	//   ....[0]....
.L_51:
        /*0120*/ 	.word	0x00000001
        /*0124*/ 	.byte	0x60, 0x0d, 0x00, 0x00, 0x01, 0x00, 0x00, 0x00, 0x40, 0x56, 0x00, 0x00, 0x01, 0x00, 0x00, 0x00
        /* <DEDUP_REMOVED lines=12> */
        /*01f4*/ 	.byte	0x70, 0x95, 0x00, 0x00, 0x01, 0x00, 0x00, 0x00, 0x20, 0x96, 0x00, 0x00


	//----- nvinfo : EIATTR_INT_WARP_WIDE_INSTR_OFFSETS
	.align		4
.L_52:
        /*0200*/ 	.byte	0x04, 0x31
        /*0202*/ 	.short	(.L_54 - .L_53)


	//   ....[0]....
.L_53:
        /*0204*/ 	.word	0x00002bf0


	//   ....[1]....
        /*0208*/ 	.word	0x00002c20


	//   ....[2]....
        /*020c*/ 	.word	0x00005990


	//   ....[3]....
        /*0210*/ 	.word	0x0000d740


	//   ....[4]....
        /*0214*/ 	.word	0x0000d790


	//----- nvinfo : EIATTR_COOP_GROUP_MASK_REGIDS
	.align		4
.L_54:
        /*0218*/ 	.byte	0x04, 0x29
        /*021a*/ 	.short	(.L_56 - .L_55)


	//   ....[0]....
.L_55:
        /*021c*/ 	.word	0xffffffff


	//   ....[1]....
        /*0220*/ 	.word	0xffffffff


	//   ....[2]....
        /*0224*/ 	.word	0xffffffff


	//   ....[3]....
        /*0228*/ 	.word	0xffffffff


	//----- nvinfo : EIATTR_COOP_GROUP_INSTR_OFFSETS
	.align		4
.L_56:
        /*022c*/ 	.byte	0x04, 0x28
        /*022e*/ 	.short	(.L_58 - .L_57)


	//   ....[0]....
.L_57:
        /*0230*/ 	.word	0x00000080


	//   ....[1]....
        /*0234*/ 	.word	0x00000680


	//   ....[2]....
        /*0238*/ 	.word	0x0000d5d0


	//   ....[3]....
        /*023c*/ 	.word	0x0000d840


	//----- nvinfo : EIATTR_VRC_CTA_INIT_COUNT
	.align		4
.L_58:
        /*0240*/ 	.byte	0x02, 0x4a
        /*0242*/ 	.byte	0x80
	.zero		1


	//----- nvinfo : EIATTR_MBARRIER_INSTR_OFFSETS
	.align		4
        /*0244*/ 	.byte	0x04, 0x39
        /*0246*/ 	.short	(.L_60 - .L_59)


	//   ....[0]....
.L_59:
        /*0248*/ 	.word	0x00000300
        /*024c*/ 	.word	0x00000007
        /*0250*/ 	.word	0x00000000
        /*0254*/ 	.short	0x010a
        /*0256*/ 	.byte	0xff
	.zero		1


	//   ....[1]....
        /*0258*/ 	.word	0x00000320
        /*025c*/ 	.word	0x00000007
        /*0260*/ 	.word	0x00000000
        /*0264*/ 	.short	0x010a
        /*0266*/ 	.byte	0xff
	.zero		1


	//   ....[2]....
        /*0268*/ 	.word	0x000004f0
        /*026c*/ 	.word	0x00000009
        /*0270*/ 	.word	0x00000000
        /*0274*/ 	.short	0x010a
        /*0276*/ 	.byte	0xff
	.zero		1


	//   ....[3]....
        /*0278*/ 	.word	0x00000510
        /*027c*/ 	.word	0x00000009
        /*0280*/ 	.word	0x00000000
        /*0284*/ 	.short	0x010a
        /*0286*/ 	.byte	0xff
	.zero		1


	//   ....[4]....
        /*0288*/ 	.word	0x00000600
        /*028c*/ 	.word	0x00000005
        /*0290*/ 	.word	0x00000000
        /*0294*/ 	.short	0x0101
        /*0296*/ 	.byte	0xff
	.zero		1


	//   ....[5]....
        /*0298*/ 	.word	0x00002de0
        /*029c*/ 	.word	0x000000ff
        /*02a0*/ 	.word	0x00000000
        /*02a4*/ 	.short	0x0100
        /*02a6*/ 	.byte	0x08
	.zero		1


	//   ....[6]....
        /*02a8*/ 	.word	0x000059d0
        /*02ac*/ 	.word	0x000000ff
        /*02b0*/ 	.word	0x00004008
        /*02b4*/ 	.short	0x0100
        /*02b6*/ 	.byte	0x06
	.zero		1


	//   ....[7]....
        /*02b8*/ 	.word	0x000087a0
        /*02bc*/ 	.word	0x000000ff
        /*02c0*/ 	.word	0x00000000
        /*02c4*/ 	.short	0x010a
        /*02c6*/ 	.byte	0x08
	.zero		1


	//   ....[8]....
        /*02c8*/ 	.word	0x00009600
        /*02cc*/ 	.word	0x000000ff
        /*02d0*/ 	.word	0x00000000
        /*02d4*/ 	.short	0x010a
        /*02d6*/ 	.byte	0x08
	.zero		1


	//   ....[9]....
        /*02d8*/ 	.word	0x000096f0
        /*02dc*/ 	.word	0x000000ff
        /*02e0*/ 	.word	0x00004000
        /*02e4*/ 	.short	0x0108
        /*02e6*/ 	.byte	0x06
	.zero		1


	//   ....[10]....
        /*02e8*/ 	.word	0x00009730
        /*02ec*/ 	.word	0x000000ff
        /*02f0*/ 	.word	0x00004008
        /*02f4*/ 	.short	0x0108
        /*02f6*/ 	.byte	0x06
	.zero		1


	//   ....[11]....
        /*02f8*/ 	.word	0x0000d870
        /*02fc*/ 	.word	0x00000007
        /*0300*/ 	.word	0x00000000
        /*0304*/ 	.short	0x010a
        /*0306*/ 	.byte	0xff
	.zero		1


	//   ....[12]....
        /*0308*/ 	.word	0x0000d8d0
        /*030c*/ 	.word	0x00000009
        /*0310*/ 	.word	0x00000000
        /*0314*/ 	.short	0x010a
        /*0316*/ 	.byte	0xff
	.zero		1


	//   ....[13]....
        /*0318*/ 	.word	0x0000d920
        /*031c*/ 	.word	0x000000ff
        /*0320*/ 	.word	0x00000000
        /*0324*/ 	.short	0x010a
        /*0326*/ 	.byte	0x08
	.zero		1


	//   ....[14]....
        /*0328*/ 	.word	0x0000d950
        /*032c*/ 	.word	0x000000ff
        /*0330*/ 	.word	0x00000000
        /*0334*/ 	.short	0x010a
        /*0336*/ 	.byte	0x08
	.zero		1


	//----- nvinfo : EIATTR_NUM_MBARRIERS
	.align		4
.L_60:
        /*0338*/ 	.byte	0x03, 0x38
        /*033a*/ 	.short	0x0002


	//----- nvinfo : EIATTR_EXIT_INSTR_OFFSETS
	.align		4
        /*033c*/ 	.byte	0x04, 0x1c
        /*033e*/ 	.short	(.L_62 - .L_61)


	//   ....[0]....
.L_61:
        /*0340*/ 	.word	0x0000d850


	//----- nvinfo : EIATTR_REQNTID
	.align		4
.L_62:
        /*0344*/ 	.byte	0x04, 0x10
        /*0346*/ 	.short	(.L_64 - .L_63)
.L_63:
        /*0348*/ 	.word	0x00000080
        /*034c*/ 	.word	0x00000001
        /*0350*/ 	.word	0x00000001


	//----- nvinfo : EIATTR_CRS_STACK_SIZE
	.align		4
.L_64:
        /*0354*/ 	.byte	0x04, 0x1e
        /*0356*/ 	.short	(.L_66 - .L_65)
.L_65:
        /*0358*/ 	.word	0x00000000


	//----- nvinfo : EIATTR_CBANK_PARAM_SIZE
	.align		4
.L_66:
        /*035c*/ 	.byte	0x03, 0x19
        /*035e*/ 	.short	0x0050


	//----- nvinfo : EIATTR_PARAM_CBANK
	.align		4
        /*0360*/ 	.byte	0x04, 0x0a
        /*0362*/ 	.short	(.L_68 - .L_67)
	.align		4
.L_67:
        /*0364*/ 	.word	index@(.nv.constant0.matmul_kernel)
        /*0368*/ 	.short	0x0380
        /*036a*/ 	.short	0x0050


	//----- nvinfo : EIATTR_SW_WAR
	.align		4
.L_68:
        /*036c*/ 	.byte	0x04, 0x36
        /*036e*/ 	.short	(.L_70 - .L_69)
.L_69:
        /*0370*/ 	.word	0x00000008
.L_70:


//--------------------- .nv.compat                --------------------------
	.section	.nv.compat,"",@"SHT_CUDA_COMPAT_INFO"
	.align	4
        /*0000*/ 	.byte	0x02, 0x02, 0x02, 0x00, 0x02, 0x05, 0x05, 0x00, 0x02, 0x03, 0x00, 0x00, 0x02, 0x06, 0x01, 0x00


//--------------------- .nv.callgraph             --------------------------
	.section	.nv.callgraph,"",@"SHT_CUDA_CALLGRAPH"
	.align	4
	.sectionentsize	8
	.align		4
        /*0000*/ 	.word	0x00000000
	.align		4
        /*0004*/ 	.word	0xffffffff
	.align		4
        /*0008*/ 	.word	0x00000000
	.align		4
        /*000c*/ 	.word	0xfffffffe
	.align		4
        /*0010*/ 	.word	0x00000000
	.align		4
        /*0014*/ 	.word	0xfffffffd
	.align		4
        /*0018*/ 	.word	0x00000000
	.align		4
        /*001c*/ 	.word	0xfffffffc


//--------------------- .text.matmul_kernel       --------------------------
	.section	.text.matmul_kernel,"ax",@progbits
	.align	128
        .global         matmul_kernel
        .type           matmul_kernel,@function
        .size           matmul_kernel,(.L_x_29 - matmul_kernel)
        .other          matmul_kernel,@"STO_CUDA_ENTRY STV_DEFAULT"
matmul_kernel:
.text.matmul_kernel:
[----:B------:R-:W0:Y:S01]  /*0000*/  LDC R1, c[0x0][0x37c] ;  /* 0x0000df00ff017b82 */ /* 0x000e220000000800 */
[----:B------:R-:W1:Y:S01]  /*0010*/  S2R R37, SR_TID.X ;  /* 0x0000000000257919 */ /* 0x000e620000002100 */
[----:B0-----:R-:W-:Y:S01]  /*0020*/  VIADD R1, R1, 0xffffffc8 ;  /* 0xffffffc801017836 */ /* 0x001fe20000000000 */
[----:B------:R-:W0:Y:S01]  /*0030*/  LDCU.64 UR16, c[0x0][0x358] ;  /* 0x00006b00ff1077ac */ /* 0x000e220008000a00 */
[----:B-1----:R-:W-:-:S13]  /*0040*/  ISETP.GE.U32.AND P0, PT, R37, 0x20, PT ;  /* 0x000000202500780c */ /* 0x002fda0003f06070 */
[----:B------:R-:W-:Y:S02]  /*0050*/  VOTEU.ANY UP0, P0 ;  /* 0x0000000000ff7886 */ /* 0x000fe40000000100 */
[----:B------:R-:W-:Y:S05]  /*0060*/  BRA.U UP0, `(.L_x_0) ;  /* 0x0000000500887547 */ /* 0x000fea000b800000 */
[----:B------:R-:W1:Y:S01]  /*0070*/  S2R R11, SR_CgaCtaId ;  /* 0x00000000000b7919 */ /* 0x000e620000008800 */
[----:B------:R-:W-:Y:S01]  /*0080*/  NOP ;  /* 0x0000000000007918 */ /* 0x000fe20000000000 */
[----:B------:R-:W-:-:S04]  /*0090*/  MOV R0, 0x40 ;  /* 0x0000004000007802 */ /* 0x000fc80000000f00 */
[----:B-1----:R-:W-:Y:S02]  /*00a0*/  LEA R2, R11, R0, 0x18 ;  /* 0x000000000b027211 */ /* 0x002fe400078ec0ff */
[----:B------:R-:W-:-:S04]  /*00b0*/  MOV R0, 0x400 ;  /* 0x0000040000007802 */ /* 0x000fc80000000f00 */
[----:B------:R-:W1:Y:S01]  /*00c0*/  LDS.U8 R2, [R2] ;  /* 0x0000000002027984 */ /* 0x000e620000000000 */
[----:B------:R-:W-:Y:S02]  /*00d0*/  LEA R0, R11, R0, 0x18 ;  /* 0x000000000b007211 */ /* 0x000fe400078ec0ff */
[----:B-1----:R-:W-:-:S13]  /*00e0*/  ISETP.NE.AND P0, PT, R2, RZ, PT ;  /* 0x000000ff0200720c */ /* 0x002fda0003f05270 */
[----:B------:R-:W-:Y:S05]  /*00f0*/  @P0 BRA `(.L_x_1) ;  /* 0x00000004004c0947 */ /* 0x000fea0003800000 */
[C---:B------:R-:W-:Y:S02]  /*0100*/  LOP3.LUT R2, R11.reuse, 0x1, RZ, 0xc0, !PT ;  /* 0x000000010b027812 */ /* 0x040fe400078ec0ff */
[----:B------:R-:W-:Y:S02]  /*0110*/  LOP3.LUT R5, R11, 0x1, RZ, 0x3c, !PT ;  /* 0x000000010b057812 */ /* 0x000fe400078e3cff */
[----:B------:R-:W-:-:S13]  /*0120*/  ISETP.NE.U32.AND P0, PT, R2, 0x1, PT ;  /* 0x000000010200780c */ /* 0x000fda0003f05070 */
[----:B------:R-:W-:Y:S05]  /*0130*/  @!P0 BRA `(.L_x_2) ;  /* 0x0000000000c08947 */ /* 0x000fea0003800000 */
[----:B------:R-:W-:Y:S01]  /*0140*/  ELECT P1, URZ, PT ;  /* 0x0000000000ff782f */ /* 0x000fe20003820000 */
[----:B------:R-:W-:-:S12]  /*0150*/  BSSY B0, `(.L_x_2) ;  /* 0x000002e000007945 */ /* 0x000fd80003800000 */
[----:B------:R-:W-:Y:S05]  /*0160*/  @!P1 BRA `(.L_x_3) ;  /* 0x0000000000b09947 */ /* 0x000fea0003800000 */
[----:B------:R-:W-:-:S05]  /*0170*/  UMOV UR4, 0x8 ;  /* 0x0000000800047882 */ /* 0x000fca0000000000 */
[----:B------:R-:W-:Y:S04]  /*0180*/  DEPBAR.LE SB1, 0x36 ;  /* 0x00009d800000791a */ /* 0x000fe80000000000 */
[----:B------:R-:W1:Y:S02]  /*0190*/  UTCATOMSWS.2CTA.FIND_AND_SET.ALIGN UP1, UR4, UR4 ;  /* 0x00000004000475e3 */ /* 0x000e640008220800 */
[----:B-1----:R-:W-:Y:S01]  /*01a0*/  PLOP3.LUT P1, PT, PT, PT, UP1, 0x80, 0x8 ;  /* 0x000000000008781c */ /* 0x002fe20003f2f018 */
[----:B------:R-:W-:-:S03]  /*01b0*/  IMAD.U32 R4, RZ, RZ, UR4 ;  /* 0x00000004ff047e24 */ /* 0x000fc6000f8e00ff */
[----:B------:R-:W-:-:S04]  /*01c0*/  SEL R2, RZ, 0xffffffff, !P1 ;  /* 0xffffffffff027807 */ /* 0x000fc80004800000 */
[----:B------:R-:W-:-:S13]  /*01d0*/  ISETP.NE.AND P1, PT, R2, RZ, PT ;  /* 0x000000ff0200720c */ /* 0x000fda0003f25270 */
[----:B------:R-:W-:Y:S05]  /*01e0*/  @P1 BRA `(.L_x_4) ;  /* 0x0000000000241947 */ /* 0x000fea0003800000 */
.L_x_5:
[----:B------:R-:W-:Y:S05]  /*01f0*/  NANOSLEEP 0x64 ;  /* 0x000000640000795d */ /* 0x000fea0003800000 */
[----:B------:R-:W-:-:S05]  /*0200*/  UMOV UR4, 0x8 ;  /* 0x0000000800047882 */ /* 0x000fca0000000000 */
[----:B------:R-:W-:Y:S04]  /*0210*/  DEPBAR.LE SB1, 0x36 ;  /* 0x00009d800000791a */ /* 0x000fe80000000000 */
[----:B------:R-:W1:Y:S02]  /*0220*/  UTCATOMSWS.2CTA.FIND_AND_SET.ALIGN UP1, UR4, UR4 ;  /* 0x00000004000475e3 */ /* 0x000e640008220800 */
[----:B-1----:R-:W-:Y:S01]  /*0230*/  PLOP3.LUT P1, PT, PT, PT, UP1, 0x80, 0x8 ;  /* 0x000000000008781c */ /* 0x002fe20003f2f018 */
[----:B------:R-:W-:-:S03]  /*0240*/  IMAD.U32 R4, RZ, RZ, UR4 ;  /* 0x00000004ff047e24 */ /* 0x000fc6000f8e00ff */
[----:B------:R-:W-:-:S04]  /*0250*/  SEL R2, RZ, 0xffffffff, !P1 ;  /* 0xffffffffff027807 */ /* 0x000fc80004800000 */
[----:B------:R-:W-:-:S13]  /*0260*/  ISETP.NE.AND P1, PT, R2, RZ, PT ;  /* 0x000000ff0200720c */ /* 0x000fda0003f25270 */
[----:B------:R-:W-:Y:S05]  /*0270*/  @!P1 BRA `(.L_x_5) ;  /* 0xfffffffc00dc9947 */ /* 0x000fea000383ffff */
.L_x_4:
[----:B------:R-:W-:Y:S01]  /*0280*/  MOV R2, 0x60 ;  /* 0x0000006000027802 */ /* 0x000fe20000000f00 */
[----:B------:R-:W-:Y:S01]  /*0290*/  IMAD.MOV.U32 R10, RZ, RZ, 0x4 ;  /* 0x00000004ff0a7424 */ /* 0x000fe200078e00ff */
[----:B------:R-:W-:Y:S01]  /*02a0*/  MOV R3, 0x58 ;  /* 0x0000005800037802 */ /* 0x000fe20000000f00 */
[----:B------:R-:W-:Y:S01]  /*02b0*/  IMAD.MOV.U32 R13, RZ, RZ, 0xff ;  /* 0x000000ffff0d7424 */ /* 0x000fe200078e00ff */
[C---:B------:R-:W-:Y:S02]  /*02c0*/  LEA R6, R11.reuse, R2, 0x18 ;  /* 0x000000020b067211 */ /* 0x040fe400078ec0ff */
[----:B------:R-:W-:-:S03]  /*02d0*/  LEA R7, R11, R3, 0x18 ;  /* 0x000000030b077211 */ /* 0x000fc600078ec0ff */
[----:B------:R-:W1:Y:S02]  /*02e0*/  LDS R2, [R6] ;  /* 0x0000000006027984 */ /* 0x000e640000000800 */
[----:B-1----:R-:W-:-:S04]  /*02f0*/  IMAD.U32 R2, R2, -0x80000000, RZ ;  /* 0x8000000002027824 */ /* 0x002fc800078e00ff */
[----:B------:R-:W1:Y:S02]  /*0300*/  SYNCS.PHASECHK.TRANS64.TRYWAIT P1, [R7+URZ], R2 ;  /* 0x00000002070075a7 */ /* 0x000e6400080211ff */
[----:B-1----:R-:W-:Y:S05]  /*0310*/  @P1 BRA `(.L_x_6) ;  /* 0x0000000000081947 */ /* 0x002fea0003800000 */
[----:B------:R-:W1:Y:S02]  /*0320*/  SYNCS.PHASECHK.TRANS64.TRYWAIT P1, [R7+URZ], R2 ;  /* 0x00000002070075a7 */ /* 0x000e6400080211ff */
[----:B-1----:R-:W-:Y:S05]  /*0330*/  @!P1 BRA `(.L_x_7) ;  /* 0x000000d400489947 */ /* 0x002fea0003800000 */
.L_x_6:
[C---:B------:R-:W-:Y:S01]  /*0340*/  PRMT R9, R5.reuse, 0x654, R7 ;  /* 0x0000065405097816 */ /* 0x040fe20000000007 */
[C---:B-1----:R-:W-:Y:S01]  /*0350*/  IMAD.SHL.U32 R3, R4.reuse, 0x20, RZ ;  /* 0x0000002004037824 */ /* 0x042fe200078e00ff */
[----:B------:R-:W-:Y:S01]  /*0360*/  PRMT R8, R5, 0x654, R0 ;  /* 0x0000065405087816 */ /* 0x000fe20000000000 */
[----:B------:R-:W-:Y:S01]  /*0370*/  IMAD.MOV.U32 R12, RZ, RZ, 0x1 ;  /* 0x00000001ff0c7424 */ /* 0x000fe200078e00ff */
[----:B------:R1:W-:Y:S01]  /*0380*/  SYNCS.ARRIVE.TRANS64.RED RZ, [R9+URZ], R10 ;  /* 0x0000000a09ff79a7 */ /* 0x0003e200080004ff */
[----:B------:R-:W-:Y:S01]  /*0390*/  VIADD R7, R4, 0x10 ;  /* 0x0000001004077836 */ /* 0x000fe20000000000 */
[----:B------:R2:W-:Y:S01]  /*03a0*/  STS [R0], R3 ;  /* 0x0000000300007388 */ /* 0x0005e20000000800 */
[----:B------:R-:W-:-:S03]  /*03b0*/  SHF.L.U32 R2, R13, R4, RZ ;  /* 0x000000040d027219 */ /* 0x000fc600000006ff */
[----:B------:R-:W-:Y:S01]  /*03c0*/  SHF.L.U32 R7, R12, R7, RZ ;  /* 0x000000070c077219 */ /* 0x000fe200000006ff */
[----:B------:R2:W-:Y:S01]  /*03d0*/  STAS [R8.64], R4 ;  /* 0x0000000408007dbd */ /* 0x0005e2000c0008ff */
[----:B-1----:R-:W-:Y:S02]  /*03e0*/  MOV R10, 0x50 ;  /* 0x00000050000a7802 */ /* 0x002fe40000000f00 */
[----:B------:R-:W-:Y:S02]  /*03f0*/  LOP3.LUT R2, R7, R2, RZ, 0xfc, !PT ;  /* 0x0000000207027212 */ /* 0x000fe400078efcff */
[----:B------:R-:W-:-:S05]  /*0400*/  LEA R7, R11, R10, 0x18 ;  /* 0x0000000a0b077211 */ /* 0x000fca00078ec0ff */
[----:B------:R2:W-:Y:S04]  /*0410*/  ATOMS.OR RZ, [R7], R2 ;  /* 0x0000000207ff738c */ /* 0x0005e80003000000 */
[----:B------:R2:W-:Y:S02]  /*0420*/  ATOMS.XOR RZ, [R6], R12 ;  /* 0x0000000c06ff738c */ /* 0x0005e40003800000 */
.L_x_3:
[----:B0-----:R-:W-:Y:S05]  /*0430*/  BSYNC B0 ;  /* 0x0000000000007941 */ /* 0x001fea0003800000 */
.L_x_2:
[----:B------:R-:W-:Y:S05]  /*0440*/  @P0 BRA `(.L_x_8) ;  /* 0x0000000000880947 */ /* 0x000fea0003800000 */
[----:B------:R-:W-:Y:S05]  /*0450*/  WARPSYNC.ALL ;  /* 0x0000000000007948 */ /* 0x000fea0003800000 */
[----:B------:R-:W-:Y:S01]  /*0460*/  NOP ;  /* 0x0000000000007918 */ /* 0x000fe20000000000 */
[----:B------:R-:W-:-:S13]  /*0470*/  ELECT P0, URZ, PT ;  /* 0x0000000000ff782f */ /* 0x000fda0003800000 */
[----:B------:R-:W-:Y:S05]  /*0480*/  @!P0 BRA `(.L_x_8) ;  /* 0x0000000000788947 */ /* 0x000fea0003800000 */
[----:B--2---:R-:W-:Y:S02]  /*0490*/  MOV R2, 0x60 ;  /* 0x0000006000027802 */ /* 0x004fe40000000f00 */
[----:B------:R-:W-:Y:S02]  /*04a0*/  MOV R4, 0x58 ;  /* 0x0000005800047802 */ /* 0x000fe40000000f00 */
        /* <DEDUP_REMOVED lines=8> */
.L_x_9:
[----:B------:R-:W2:Y:S01]  /*0530*/  LDS R2, [R0] ;  /* 0x0000000000027984 */ /* 0x000ea20000000800 */
[----:B------:R-:W-:Y:S01]  /*0540*/  IMAD.MOV.U32 R7, RZ, RZ, 0xff ;  /* 0x000000ffff077424 */ /* 0x000fe200078e00ff */
[----:B------:R-:W-:Y:S01]  /*0550*/  PRMT R5, R5, 0x654, R9 ;  /* 0x0000065405057816 */ /* 0x000fe20000000009 */
[----:B------:R-:W-:Y:S02]  /*0560*/  IMAD.MOV.U32 R13, RZ, RZ, 0x1 ;  /* 0x00000001ff0d7424 */ /* 0x000fe400078e00ff */
[C---:B-12---:R-:W-:Y:S02]  /*0570*/  IMAD.SHL.U32 R3, R2.reuse, 0x20, RZ ;  /* 0x0000002002037824 */ /* 0x046fe400078e00ff */
[----:B------:R-:W-:Y:S01]  /*0580*/  VIADD R4, R2, 0x10 ;  /* 0x0000001002047836 */ /* 0x000fe20000000000 */
[----:B------:R-:W-:Y:S02]  /*0590*/  SHF.L.U32 R2, R7, R2, RZ ;  /* 0x0000000207027219 */ /* 0x000fe400000006ff */
[----:B------:R1:W-:Y:S02]  /*05a0*/  STS [R0], R3 ;  /* 0x0000000300007388 */ /* 0x0003e40000000800 */
[----:B------:R-:W-:-:S02]  /*05b0*/  SHF.L.U32 R7, R13, R4, RZ ;  /* 0x000000040d077219 */ /* 0x000fc400000006ff */
[----:B------:R-:W-:Y:S02]  /*05c0*/  MOV R4, 0x50 ;  /* 0x0000005000047802 */ /* 0x000fe40000000f00 */
[----:B------:R-:W-:Y:S02]  /*05d0*/  LOP3.LUT R2, R7, R2, RZ, 0xfc, !PT ;  /* 0x0000000207027212 */ /* 0x000fe400078efcff */
[----:B------:R-:W-:-:S05]  /*05e0*/  LEA R11, R11, R4, 0x18 ;  /* 0x000000040b0b7211 */ /* 0x000fca00078ec0ff */
[----:B------:R1:W-:Y:S01]  /*05f0*/  ATOMS.OR RZ, [R11], R2 ;  /* 0x000000020bff738c */ /* 0x0003e20003000000 */
[----:B------:R1:W-:Y:S03]  /*0600*/  SYNCS.ARRIVE.TRANS64.RED.A1T0 RZ, [R5+URZ], RZ ;  /* 0x000000ff05ff79a7 */ /* 0x0003e600081004ff */
[----:B------:R1:W-:Y:S01]  /*0610*/  ATOMS.XOR RZ, [R6], R13 ;  /* 0x0000000d06ff738c */ /* 0x0003e20003800000 */
[----:B------:R-:W-:Y:S05]  /*0620*/  BRA `(.L_x_8) ;  /* 0x0000000000107947 */ /* 0x000fea0003800000 */
.L_x_1:
[----:B------:R-:W-:Y:S01]  /*0630*/  IMAD.MOV.U32 R3, RZ, RZ, -0x1 ;  /* 0xffffffffff037424 */ /* 0x000fe200078e00ff */
[----:B------:R-:W-:-:S04]  /*0640*/  MOV R2, 0x670 ;  /* 0x0000067000027802 */ /* 0x000fc80000000f00 */
[----:B------:R1:W-:Y:S03]  /*0650*/  STS [R0], R3 ;  /* 0x0000000300007388 */ /* 0x0003e60000000800 */
[----:B01----:R-:W-:Y:S05]  /*0660*/  CALL.REL.NOINC `($__internal_1_$__cuda_sm10x_tcgen05_guardrail_trap_phase_invalid_during_alloc) ;  /* 0x000000d000d07944 */ /* 0x003fea0003c00000 */
.L_x_8:
[----:B------:R-:W-:Y:S05]  /*0670*/  WARPSYNC.ALL ;  /* 0x0000000000007948 */ /* 0x000fea0003800000 */
[----:B------:R-:W-:Y:S01]  /*0680*/  NOP ;  /* 0x0000000000007918 */ /* 0x000fe20000000000 */
.L_x_0:
[----:B------:R-:W3:Y:S08]  /*0690*/  LDC.64 R34, c[0x0][0x398] ;  /* 0x0000e600ff227b82 */ /* 0x000ef00000000a00 */
[----:B------:R-:W4:Y:S02]  /*06a0*/  S2UR UR5, SR_CgaSize ;  /* 0x00000000000579c3 */ /* 0x000f240000008a00 */
[----:B----4-:R-:W-:-:S12]  /*06b0*/  UIMAD UR5, UR5, -0xa0, URZ ;  /* 0xffffff60050578a4 */ /* 0x010fd8000f8e02ff */
[----:B------:R-:W4:Y:S01]  /*06c0*/  LDCU UR5, c[0x0][UR5+0x2b0] ;  /* 0x00005600050577ac */ /* 0x000f220008000800 */
[----:B------:R-:W-:Y:S01]  /*06d0*/  SHF.R.U32.HI R168, RZ, 0x5, R37 ;  /* 0x00000005ffa87819 */ /* 0x000fe20000011625 */
[----:B------:R-:W-:Y:S01]  /*06e0*/  UMOV UR6, 0x400 ;  /* 0x0000040000067882 */ /* 0x000fe20000000000 */
[----:B------:R-:W1:Y:S01]  /*06f0*/  LDCU.128 UR12, c[0x0][0x380] ;  /* 0x00007000ff0c77ac */ /* 0x000e620008000c00 */
[----:B------:R-:W5:Y:S08]  /*0700*/  S2UR UR4, SR_CTAID.X ;  /* 0x00000000000479c3 */ /* 0x000f700000002500 */
[----:B------:R-:W2:Y:S02]  /*0710*/  S2UR UR9, SR_CgaCtaId ;  /* 0x00000000000979c3 */ /* 0x000ea40000008800 */
[----:B-123--:R-:W-:Y:S01]  /*0720*/  VIADD R0, R35, 0x7f ;  /* 0x0000007f23007836 */ /* 0x00efe20000000000 */
[----:B------:R-:W-:-:S04]  /*0730*/  IABS R14, R34 ;  /* 0x00000022000e7213 */ /* 0x000fc80000000000 */
[----:B------:R-:W-:Y:S02]  /*0740*/  SHF.R.S32.HI R3, RZ, 0x1f, R0 ;  /* 0x0000001fff037819 */ /* 0x000fe40000011400 */
[----:B-----5:R-:W-:Y:S02]  /*0750*/  I2FP.F32.U32 R5, UR4 ;  /* 0x0000000400057c45 */ /* 0x020fe40008201000 */
[----:B------:R-:W-:-:S03]  /*0760*/  LEA.HI R3, R3, R0, RZ, 0x7 ;  /* 0x0000000003037211 */ /* 0x000fc600078f38ff */
[----:B----4-:R-:W-:Y:S01]  /*0770*/  FMUL R5, R5, UR5 ;  /* 0x0000000505057c20 */ /* 0x010fe20008400000 */
[----:B------:R-:W-:Y:S01]  /*0780*/  SHF.R.S32.HI R3, RZ, 0x7, R3 ;  /* 0x00000007ff037819 */ /* 0x000fe20000011403 */
[----:B------:R-:W-:Y:S01]  /*0790*/  UMOV UR5, 0x1 ;  /* 0x0000000100057882 */ /* 0x000fe20000000000 */
[----:B------:R-:W-:Y:S02]  /*07a0*/  USHF.L.U32 UR4, UR9, 0x7, URZ ;  /* 0x0000000709047899 */ /* 0x000fe400080006ff */
[----:B------:R-:W-:Y:S01]  /*07b0*/  ULEA UR6, UR9, UR6, 0x18 ;  /* 0x0000000609067291 */ /* 0x000fe2000f8ec0ff */
[----:B------:R-:W-:Y:S01]  /*07c0*/  IMAD.SHL.U32 R4, R3, 0x8, RZ ;  /* 0x0000000803047824 */ /* 0x000fe200078e00ff */
[----:B------:R-:W-:Y:S01]  /*07d0*/  F2I.U32.TRUNC.NTZ R5, R5 ;  /* 0x0000000500057305 */ /* 0x000fe2000020f000 */
[----:B------:R-:W-:-:S03]  /*07e0*/  ULOP3.LUT UR4, UR4, 0x80, URZ, 0xc0, !UPT ;  /* 0x0000008004047892 */ /* 0x000fc6000f8ec0ff */
[----:B------:R-:W-:-:S04]  /*07f0*/  IABS R7, R4 ;  /* 0x0000000400077213 */ /* 0x000fc80000000000 */
[----:B------:R-:W1:Y:S08]  /*0800*/  I2F.RP R0, R7 ;  /* 0x0000000700007306 */ /* 0x000e700000209400 */
[----:B-1----:R-:W1:Y:S02]  /*0810*/  MUFU.RCP R0, R0 ;  /* 0x0000000000007308 */ /* 0x002e640000001000 */
[----:B-1----:R-:W-:Y:S01]  /*0820*/  VIADD R2, R0, 0xffffffe ;  /* 0x0ffffffe00027836 */ /* 0x002fe20000000000 */
[----:B------:R-:W-:-:S05]  /*0830*/  IABS R0, R5 ;  /* 0x0000000500007213 */ /* 0x000fca0000000000 */
[----:B------:R1:W2:Y:S02]  /*0840*/  F2I.FTZ.U32.TRUNC.NTZ R3, R2 ;  /* 0x0000000200037305 */ /* 0x0002a4000021f000 */
[----:B-1----:R-:W-:Y:S02]  /*0850*/  IMAD.MOV.U32 R2, RZ, RZ, RZ ;  /* 0x000000ffff027224 */ /* 0x002fe400078e00ff */
[----:B--2---:R-:W-:-:S04]  /*0860*/  IMAD.MOV R6, RZ, RZ, -R3 ;  /* 0x000000ffff067224 */ /* 0x004fc800078e0a03 */
[----:B------:R-:W-:Y:S01]  /*0870*/  IMAD R9, R6, R7, RZ ;  /* 0x0000000706097224 */ /* 0x000fe200078e02ff */
[----:B------:R-:W-:-:S03]  /*0880*/  IABS R6, R4 ;  /* 0x0000000400067213 */ /* 0x000fc60000000000 */
[----:B------:R-:W-:-:S04]  /*0890*/  IMAD.HI.U32 R3, R3, R9, R2 ;  /* 0x0000000903037227 */ /* 0x000fc800078e0002 */
[----:B------:R-:W-:Y:S02]  /*08a0*/  IMAD.MOV R2, RZ, RZ, -R6 ;  /* 0x000000ffff027224 */ /* 0x000fe400078e0a06 */
[----:B------:R-:W-:-:S04]  /*08b0*/  IMAD.HI.U32 R3, R3, R0, RZ ;  /* 0x0000000003037227 */ /* 0x000fc800078e00ff */
[----:B------:R-:W-:Y:S01]  /*08c0*/  IMAD R0, R3, R2, R0 ;  /* 0x0000000203007224 */ /* 0x000fe200078e0200 */
[----:B------:R-:W-:Y:S04]  /*08d0*/  BAR.SYNC.DEFER_BLOCKING 0x0 ;  /* 0x0000000000007b1d */ /* 0x000fe80000010000 */
[----:B------:R-:W-:-:S13]  /*08e0*/  ISETP.GT.U32.AND P1, PT, R7, R0, PT ;  /* 0x000000000700720c */ /* 0x000fda0003f24070 */
[----:B------:R-:W-:Y:S02]  /*08f0*/  @!P1 IMAD.IADD R0, R0, 0x1, -R7 ;  /* 0x0000000100009824 */ /* 0x000fe400078e0a07 */
[----:B------:R-:W-:Y:S01]  /*0900*/  @!P1 VIADD R3, R3, 0x1 ;  /* 0x0000000103039836 */ /* 0x000fe20000000000 */
[----:B------:R-:W-:Y:S02]  /*0910*/  ISETP.NE.AND P1, PT, R4, RZ, PT ;  /* 0x000000ff0400720c */ /* 0x000fe40003f25270 */
[----:B------:R-:W-:Y:S02]  /*0920*/  ISETP.GE.U32.AND P0, PT, R0, R7, PT ;  /* 0x000000070000720c */ /* 0x000fe40003f06070 */
[----:B------:R-:W-:-:S04]  /*0930*/  LOP3.LUT R0, R5, R4, RZ, 0x3c, !PT ;  /* 0x0000000405007212 */ /* 0x000fc800078e3cff */
[----:B------:R-:W-:Y:S01]  /*0940*/  ISETP.GE.AND P2, PT, R0, RZ, PT ;  /* 0x000000ff0000720c */ /* 0x000fe20003f46270 */
[----:B------:R-:W-:-:S06]  /*0950*/  VIADD R0, R34, 0xff ;  /* 0x000000ff22007836 */ /* 0x000fcc0000000000 */
[----:B------:R-:W-:-:S04]  /*0960*/  @P0 VIADD R3, R3, 0x1 ;  /* 0x0000000103030836 */ /* 0x000fc80000000000 */
[----:B------:R-:W-:Y:S01]  /*0970*/  IMAD.MOV.U32 R2, RZ, RZ, R3 ;  /* 0x000000ffff027224 */ /* 0x000fe200078e0003 */
[----:B------:R-:W-:-:S03]  /*0980*/  SHF.R.S32.HI R3, RZ, 0x1f, R0 ;  /* 0x0000001fff037819 */ /* 0x000fc60000011400 */
[----:B------:R-:W-:Y:S01]  /*0990*/  @!P2 IMAD.MOV R2, RZ, RZ, -R2 ;  /* 0x000000ffff02a224 */ /* 0x000fe200078e0a02 */
[----:B------:R-:W-:Y:S02]  /*09a0*/  @!P1 LOP3.LUT R2, RZ, R4, RZ, 0x33, !PT ;  /* 0x00000004ff029212 */ /* 0x000fe400078e33ff */
[----:B------:R-:W-:-:S03]  /*09b0*/  LEA.HI R3, R3, R0, RZ, 0x8 ;  /* 0x0000000003037211 */ /* 0x000fc600078f40ff */
[----:B------:R-:W-:Y:S02]  /*09c0*/  IMAD.SHL.U32 R9, R2, 0x8, RZ ;  /* 0x0000000802097824 */ /* 0x000fe400078e00ff */
[----:B------:R-:W-:-:S03]  /*09d0*/  IMAD.MOV R2, RZ, RZ, -R2 ;  /* 0x000000ffff027224 */ /* 0x000fc600078e0a02 */
[----:B------:R-:W-:Y:S01]  /*09e0*/  LEA.HI.SX32 R3, R3, -R9, 0x18 ;  /* 0x8000000903037211 */ /* 0x000fe200078fc2ff */
[----:B------:R-:W-:Y:S02]  /*09f0*/  IMAD R10, R4, R2, R5 ;  /* 0x00000002040a7224 */ /* 0x000fe400078e0205 */
[----:B------:R-:W-:Y:S01]  /*0a00*/  IMAD.MOV.U32 R2, RZ, RZ, RZ ;  /* 0x000000ffff027224 */ /* 0x000fe200078e00ff */
[----:B------:R-:W-:Y:S02]  /*0a10*/  VIMNMX R11, PT, PT, R3, 0x8, PT ;  /* 0x00000008030b7848 */ /* 0x000fe40003fe0100 */
[----:B------:R-:W-:Y:S02]  /*0a20*/  IABS R7, R10 ;  /* 0x0000000a00077213 */ /* 0x000fe40000000000 */
[-C--:B------:R-:W-:Y:S02]  /*0a30*/  IABS R8, R11.reuse ;  /* 0x0000000b00087213 */ /* 0x080fe40000000000 */
[----:B------:R-:W-:-:S02]  /*0a40*/  IABS R4, R11 ;  /* 0x0000000b00047213 */ /* 0x000fc40000000000 */
[----:B------:R-:W1:Y:S08]  /*0a50*/  I2F.RP R0, R8 ;  /* 0x0000000800007306 */ /* 0x000e700000209400 */
[----:B-1----:R-:W1:Y:S02]  /*0a60*/  MUFU.RCP R0, R0 ;  /* 0x0000000000007308 */ /* 0x002e640000001000 */
[----:B-1----:R-:W-:-:S06]  /*0a70*/  VIADD R3, R0, 0xffffffe ;  /* 0x0ffffffe00037836 */ /* 0x002fcc0000000000 */
[----:B------:R-:W1:Y:S02]  /*0a80*/  F2I.FTZ.U32.TRUNC.NTZ R3, R3 ;  /* 0x0000000300037305 */ /* 0x000e64000021f000 */
[----:B-1----:R-:W-:-:S04]  /*0a90*/  IMAD.MOV R6, RZ, RZ, -R3 ;  /* 0x000000ffff067224 */ /* 0x002fc800078e0a03 */
[----:B------:R-:W-:-:S04]  /*0aa0*/  IMAD.MOV.U32 R5, RZ, RZ, R6 ;  /* 0x000000ffff057224 */ /* 0x000fc800078e0006 */
[----:B------:R-:W-:-:S04]  /*0ab0*/  IMAD R5, R5, R8, RZ ;  /* 0x0000000805057224 */ /* 0x000fc800078e02ff */
[----:B------:R-:W-:-:S04]  /*0ac0*/  IMAD.HI.U32 R2, R3, R5, R2 ;  /* 0x0000000503027227 */ /* 0x000fc800078e0002 */
[----:B------:R-:W-:Y:S02]  /*0ad0*/  IMAD.MOV R3, RZ, RZ, -R4 ;  /* 0x000000ffff037224 */ /* 0x000fe400078e0a04 */
[----:B------:R-:W-:Y:S01]  /*0ae0*/  IMAD.HI.U32 R0, R2, R7, RZ ;  /* 0x0000000702007227 */ /* 0x000fe200078e00ff */
[----:B------:R-:W1:Y:S01]  /*0af0*/  I2F.RP R4, R14 ;  /* 0x0000000e00047306 */ /* 0x000e620000209400 */
[----:B------:R-:W-:Y:S02]  /*0b00*/  IABS R2, R35 ;  /* 0x0000002300027213 */ /* 0x000fe40000000000 */
[----:B------:R-:W-:-:S05]  /*0b10*/  IMAD R3, R0, R3, R7 ;  /* 0x0000000300037224 */ /* 0x000fca00078e0207 */
[----:B------:R-:W-:Y:S01]  /*0b20*/  ISETP.GT.U32.AND P1, PT, R8, R3, PT ;  /* 0x000000030800720c */ /* 0x000fe20003f24070 */
[----:B------:R-:W2:Y:S08]  /*0b30*/  I2F.RP R6, R2 ;  /* 0x0000000200067306 */ /* 0x000eb00000209400 */
[----:B-1----:R-:W1:Y:S04]  /*0b40*/  MUFU.RCP R4, R4 ;  /* 0x0000000400047308 */ /* 0x002e680000001000 */
[----:B------:R-:W-:-:S02]  /*0b50*/  @!P1 IMAD.IADD R3, R3, 0x1, -R8 ;  /* 0x0000000103039824 */ /* 0x000fc400078e0a08 */
[----:B------:R-:W-:Y:S01]  /*0b60*/  @!P1 VIADD R0, R0, 0x1 ;  /* 0x0000000100009836 */ /* 0x000fe20000000000 */
[----:B------:R-:W-:Y:S01]  /*0b70*/  ISETP.NE.AND P1, PT, R11, RZ, PT ;  /* 0x000000ff0b00720c */ /* 0x000fe20003f25270 */
[----:B--2---:R-:W2:Y:S01]  /*0b80*/  MUFU.RCP R6, R6 ;  /* 0x0000000600067308 */ /* 0x004ea20000001000 */
[----:B------:R-:W-:Y:S02]  /*0b90*/  ISETP.GE.U32.AND P0, PT, R3, R8, PT ;  /* 0x000000080300720c */ /* 0x000fe40003f06070 */
[----:B------:R-:W-:-:S04]  /*0ba0*/  LOP3.LUT R3, R10, R11, RZ, 0x3c, !PT ;  /* 0x0000000b0a037212 */ /* 0x000fc800078e3cff */
[----:B------:R-:W-:Y:S01]  /*0bb0*/  ISETP.GE.AND P2, PT, R3, RZ, PT ;  /* 0x000000ff0300720c */ /* 0x000fe20003f46270 */
[----:B-1----:R-:W-:Y:S01]  /*0bc0*/  VIADD R5, R4, 0xffffffe ;  /* 0x0ffffffe04057836 */ /* 0x002fe20000000000 */
[----:B------:R-:W-:Y:S01]  /*0bd0*/  LOP3.LUT R3, R37, 0x7f, RZ, 0xc0, !PT ;  /* 0x0000007f25037812 */ /* 0x000fe200078ec0ff */
[----:B------:R-:W-:-:S04]  /*0be0*/  IMAD.MOV.U32 R4, RZ, RZ, RZ ;  /* 0x000000ffff047224 */ /* 0x000fc800078e00ff */
[----:B------:R-:W-:Y:S01]  /*0bf0*/  @P0 VIADD R0, R0, 0x1 ;  /* 0x0000000100000836 */ /* 0x000fe20000000000 */
[----:B------:R-:W1:Y:S01]  /*0c00*/  F2I.FTZ.U32.TRUNC.NTZ R5, R5 ;  /* 0x0000000500057305 */ /* 0x000e62000021f000 */
[----:B--2---:R-:W-:Y:S02]  /*0c10*/  VIADD R7, R6, 0xffffffe ;  /* 0x0ffffffe06077836 */ /* 0x004fe40000000000 */
[----:B------:R-:W-:Y:S02]  /*0c20*/  IMAD.MOV.U32 R8, RZ, RZ, R0 ;  /* 0x000000ffff087224 */ /* 0x000fe400078e0000 */
[----:B------:R-:W-:Y:S02]  /*0c30*/  IMAD.MOV.U32 R6, RZ, RZ, RZ ;  /* 0x000000ffff067224 */ /* 0x000fe400078e00ff */
[----:B------:R-:W-:Y:S01]  /*0c40*/  @!P2 IMAD.MOV R8, RZ, RZ, -R8 ;  /* 0x000000ffff08a224 */ /* 0x000fe200078e0a08 */
[----:B------:R-:W-:Y:S01]  /*0c50*/  @!P1 LOP3.LUT R8, RZ, R11, RZ, 0x33, !PT ;  /* 0x0000000bff089212 */ /* 0x000fe200078e33ff */
[----:B------:R-:W2:Y:S01]  /*0c60*/  F2I.FTZ.U32.TRUNC.NTZ R7, R7 ;  /* 0x0000000700077305 */ /* 0x000ea2000021f000 */
[----:B------:R-:W-:-:S03]  /*0c70*/  ISETP.NE.U32.AND P2, PT, R3, RZ, PT ;  /* 0x000000ff0300720c */ /* 0x000fc60003f45070 */
[----:B------:R-:W-:-:S04]  /*0c80*/  IMAD.MOV R0, RZ, RZ, -R8 ;  /* 0x000000ffff007224 */ /* 0x000fc800078e0a08 */
[----:B------:R-:W-:-:S04]  /*0c90*/  IMAD R0, R11, R0, R10 ;  /* 0x000000000b007224 */ /* 0x000fc800078e020a */
[----:B------:R-:W-:Y:S02]  /*0ca0*/  IMAD.IADD R0, R9, 0x1, R0 ;  /* 0x0000000109007824 */ /* 0x000fe400078e0200 */
[----:B-1----:R-:W-:Y:S02]  /*0cb0*/  IMAD.MOV R9, RZ, RZ, -R5 ;  /* 0x000000ffff097224 */ /* 0x002fe400078e0a05 */
[----:B--2---:R-:W-:Y:S01]  /*0cc0*/  IMAD.MOV R11, RZ, RZ, -R7 ;  /* 0x000000ffff0b7224 */ /* 0x004fe200078e0a07 */
[----:B------:R-:W-:Y:S01]  /*0cd0*/  LEA R0, R0, UR4, 0x8 ;  /* 0x0000000400007c11 */ /* 0x000fe2000f8e40ff */
[----:B------:R-:W-:Y:S01]  /*0ce0*/  IMAD R9, R9, R14, RZ ;  /* 0x0000000e09097224 */ /* 0x000fe200078e02ff */
[----:B------:R-:W-:Y:S01]  /*0cf0*/  USHF.L.U32 UR4, UR9, 0x6, URZ ;  /* 0x0000000609047899 */ /* 0x000fe200080006ff */
[----:B------:R-:W-:Y:S02]  /*0d00*/  IMAD R11, R11, R2, RZ ;  /* 0x000000020b0b7224 */ /* 0x000fe400078e02ff */
[----:B------:R-:W-:-:S02]  /*0d10*/  IMAD.IADD R50, R3, 0x1, R0 ;  /* 0x0000000103327824 */ /* 0x000fc400078e0200 */
[----:B------:R-:W-:Y:S01]  /*0d20*/  IMAD.HI.U32 R4, R5, R9, R4 ;  /* 0x0000000905047227 */ /* 0x000fe200078e0004 */
[----:B------:R-:W-:Y:S02]  /*0d30*/  LEA.HI R5, R37, UR4, RZ, 0x1a ;  /* 0x0000000425057c11 */ /* 0x000fe4000f8fd0ff */
[----:B------:R-:W-:Y:S01]  /*0d40*/  IABS R0, R50 ;  /* 0x0000003200007213 */ /* 0x000fe20000000000 */
[----:B------:R-:W-:Y:S01]  /*0d50*/  IMAD.HI.U32 R6, R7, R11, R6 ;  /* 0x0000000b07067227 */ /* 0x000fe200078e0006 */
[----:B------:R-:W-:Y:S03]  /*0d60*/  STL [R1+0x30], R50 ;  /* 0x0000303201007387 */ /* 0x000fe60000100800 */
[----:B------:R-:W-:Y:S02]  /*0d70*/  IMAD.MOV.U32 R9, RZ, RZ, R0 ;  /* 0x000000ffff097224 */ /* 0x000fe400078e0000 */
[----:B------:R-:W-:-:S02]  /*0d80*/  IMAD.SHL.U32 R0, R8, 0x80, RZ ;  /* 0x0000008008007824 */ /* 0x000fc400078e00ff */
[----:B------:R-:W-:-:S03]  /*0d90*/  IMAD.HI.U32 R4, R4, R9, RZ ;  /* 0x0000000904047227 */ /* 0x000fc600078e00ff */
[----:B------:R-:W-:Y:S01]  /*0da0*/  LOP3.LUT R8, R0, 0x41, R5, 0xf8, !PT ;  /* 0x0000004100087812 */ /* 0x000fe200078ef805 */
[----:B------:R-:W-:-:S03]  /*0db0*/  IMAD.MOV R4, RZ, RZ, -R4 ;  /* 0x000000ffff047224 */ /* 0x000fc600078e0a04 */
[----:B------:R-:W-:Y:S01]  /*0dc0*/  LOP3.LUT R23, R8, 0x4, RZ, 0xfc, !PT ;  /* 0x0000000408177812 */ /* 0x000fe200078efcff */
[----:B------:R-:W-:Y:S01]  /*0dd0*/  IMAD R3, R14, R4, R9 ;  /* 0x000000040e037224 */ /* 0x000fe200078e0209 */
[C---:B------:R-:W-:Y:S01]  /*0de0*/  LOP3.LUT R25, R8.reuse, 0x6, RZ, 0xfc, !PT ;  /* 0x0000000608197812 */ /* 0x040fe200078efcff */
[----:B------:R-:W1:Y:S01]  /*0df0*/  LDC.64 R4, c[0x0][0x3a0] ;  /* 0x0000e800ff047b82 */ /* 0x000e620000000a00 */
[----:B------:R-:W-:Y:S02]  /*0e00*/  IABS R13, R8 ;  /* 0x00000008000d7213 */ /* 0x000fe40000000000 */
[----:B------:R-:W-:Y:S02]  /*0e10*/  LOP3.LUT R7, R8, 0x2, RZ, 0xfc, !PT ;  /* 0x0000000208077812 */ /* 0x000fe400078efcff */
[----:B------:R-:W-:Y:S02]  /*0e20*/  ISETP.GT.U32.AND P0, PT, R14, R3, PT ;  /* 0x000000030e00720c */ /* 0x000fe40003f04070 */
[----:B------:R-:W-:-:S02]  /*0e30*/  IABS R17, R23 ;  /* 0x0000001700117213 */ /* 0x000fc40000000000 */
[----:B------:R-:W-:Y:S02]  /*0e40*/  IABS R19, R25 ;  /* 0x0000001900137213 */ /* 0x000fe40000000000 */
[----:B------:R-:W-:Y:S01]  /*0e50*/  ISETP.GE.AND P3, PT, R7, RZ, PT ;  /* 0x000000ff0700720c */ /* 0x000fe20003f66270 */
[----:B------:R-:W-:Y:S01]  /*0e60*/  IMAD.HI.U32 R10, R6, R17, RZ ;  /* 0x00000011060a7227 */ /* 0x000fe200078e00ff */
[----:B------:R-:W-:Y:S02]  /*0e70*/  IABS R15, R7 ;  /* 0x00000007000f7213 */ /* 0x000fe40000000000 */
[----:B------:R-:W-:Y:S01]  /*0e80*/  LOP3.LUT R27, R8, 0x8, RZ, 0xfc, !PT ;  /* 0x00000008081b7812 */ /* 0x000fe200078efcff */
[----:B------:R-:W-:Y:S01]  /*0e90*/  IMAD.HI.U32 R7, R6, R13, RZ ;  /* 0x0000000d06077227 */ /* 0x000fe200078e00ff */
[----:B------:R-:W-:Y:S02]  /*0ea0*/  LOP3.LUT R29, R8, 0x10, RZ, 0xfc, !PT ;  /* 0x00000010081d7812 */ /* 0x000fe400078efcff */
[----:B------:R-:W-:Y:S01]  /*0eb0*/  IABS R21, R27 ;  /* 0x0000001b00157213 */ /* 0x000fe20000000000 */
[----:B------:R-:W-:Y:S01]  /*0ec0*/  IMAD.HI.U32 R11, R6, R19, RZ ;  /* 0x00000013060b7227 */ /* 0x000fe200078e00ff */
[----:B------:R-:W-:-:S02]  /*0ed0*/  LOP3.LUT R36, R8, 0x1a, RZ, 0xfc, !PT ;  /* 0x0000001a08247812 */ /* 0x000fc400078efcff */
[C---:B------:R-:W-:Y:S01]  /*0ee0*/  LOP3.LUT R32, R8.reuse, 0x18, RZ, 0xfc, !PT ;  /* 0x0000001808207812 */ /* 0x040fe200078efcff */
[----:B------:R-:W-:Y:S01]  /*0ef0*/  IMAD.MOV R7, RZ, RZ, -R7 ;  /* 0x000000ffff077224 */ /* 0x000fe200078e0a07 */
[----:B------:R-:W-:Y:S01]  /*0f00*/  IABS R33, R36 ;  /* 0x0000002400217213 */ /* 0x000fe20000000000 */
[----:B------:R-:W-:Y:S01]  /*0f10*/  IMAD.MOV R10, RZ, RZ, -R10 ;  /* 0x000000ffff0a7224 */ /* 0x000fe200078e0a0a */
[----:B------:R-:W-:Y:S01]  /*0f20*/  IABS R31, R32 ;  /* 0x00000020001f7213 */ /* 0x000fe20000000000 */
[----:B------:R-:W-:Y:S01]  /*0f30*/  IMAD.MOV R16, RZ, RZ, -R11 ;  /* 0x000000ffff107224 */ /* 0x000fe200078e0a0b */
[C---:B------:R-:W-:Y:S01]  /*0f40*/  LOP3.LUT R40, R8.reuse, 0x1e, RZ, 0xfc, !PT ;  /* 0x0000001e08287812 */ /* 0x040fe200078efcff */
[----:B------:R-:W-:Y:S01]  /*0f50*/  @!P0 IMAD.IADD R3, R3, 0x1, -R14 ;  /* 0x0000000103038824 */ /* 0x000fe200078e0a0e */
[----:B------:R-:W-:Y:S01]  /*0f60*/  LOP3.LUT R38, R8, 0x1c, RZ, 0xfc, !PT ;  /* 0x0000001c08267812 */ /* 0x000fe200078efcff */
[C---:B------:R-:W-:Y:S01]  /*0f70*/  IMAD R7, R2.reuse, R7, R13 ;  /* 0x0000000702077224 */ /* 0x040fe200078e020d */
[----:B------:R-:W-:Y:S01]  /*0f80*/  IABS R41, R40 ;  /* 0x0000002800297213 */ /* 0x000fe20000000000 */
[----:B------:R-:W-:Y:S01]  /*0f90*/  IMAD R11, R2, R10, R17 ;  /* 0x0000000a020b7224 */ /* 0x000fe200078e0211 */
[----:B------:R-:W-:Y:S01]  /*0fa0*/  ISETP.GT.U32.AND P0, PT, R14, R3, PT ;  /* 0x000000030e00720c */ /* 0x000fe20003f04070 */
[----:B------:R-:W-:Y:S01]  /*0fb0*/  IMAD R13, R2, R16, R19 ;  /* 0x00000010020d7224 */ /* 0x000fe200078e0213 */
[----:B------:R-:W-:Y:S01]  /*0fc0*/  IABS R39, R38 ;  /* 0x0000002600277213 */ /* 0x000fe20000000000 */
[----:B-1----:R-:W-:Y:S01]  /*0fd0*/  VIADD R10, R4, 0xffffffed ;  /* 0xffffffed040a7836 */ /* 0x002fe20000000000 */
[----:B------:R-:W-:Y:S01]  /*0fe0*/  LOP3.LUT R44, R8, 0x24, RZ, 0xfc, !PT ;  /* 0x00000024082c7812 */ /* 0x000fe200078efcff */
[----:B------:R-:W-:Y:S01]  /*0ff0*/  VIADD R16, R4, 0xffffffec ;  /* 0xffffffec04107836 */ /* 0x000fe20000000000 */
[----:B------:R-:W-:Y:S01]  /*1000*/  LOP3.LUT R42, R8, 0x20, RZ, 0xfc, !PT ;  /* 0x00000020082a7812 */ /* 0x000fe200078efcff */
[----:B------:R-:W-:Y:S01]  /*1010*/  IMAD.HI.U32 R9, R6, R15, RZ ;  /* 0x0000000f06097227 */ /* 0x000fe200078e00ff */
[----:B------:R-:W-:-:S02]  /*1020*/  ISETP.GE.U32.AND P5, PT, R10, 0x7fffffae, PT ;  /* 0x7fffffae0a00780c */ /* 0x000fc40003fa6070 */
[----:B------:R-:W-:Y:S01]  /*1030*/  ISETP.GE.U32.AND P4, PT, R16, 0x7fffffad, PT ;  /* 0x7fffffad1000780c */ /* 0x000fe20003f86070 */
[----:B------:R-:W-:Y:S01]  /*1040*/  IMAD.HI.U32 R12, R6, R21, RZ ;  /* 0x00000015060c7227 */ /* 0x000fe200078e00ff */
[----:B------:R-:W-:Y:S02]  /*1050*/  SEL R77, RZ, 0x1fffe, P5 ;  /* 0x0001fffeff4d7807 */ /* 0x000fe40002800000 */
[----:B------:R-:W-:Y:S01]  /*1060*/  SEL R20, RZ, 0x1, P4 ;  /* 0x00000001ff147807 */ /* 0x000fe20002000000 */
[C---:B------:R-:W-:Y:S01]  /*1070*/  VIADD R10, R4.reuse, 0xffffffe9 ;  /* 0xffffffe9040a7836 */ /* 0x040fe20000000000 */
[----:B------:R-:W-:Y:S01]  /*1080*/  IABS R47, R44 ;  /* 0x0000002c002f7213 */ /* 0x000fe20000000000 */
[----:B------:R-:W-:Y:S01]  /*1090*/  IMAD.MOV R9, RZ, RZ, -R9 ;  /* 0x000000ffff097224 */ /* 0x000fe200078e0a09 */
[----:B------:R-:W-:Y:S01]  /*10a0*/  IABS R43, R42 ;  /* 0x0000002a002b7213 */ /* 0x000fe20000000000 */
[----:B------:R-:W-:Y:S01]  /*10b0*/  VIADD R16, R4, 0xffffffee ;  /* 0xffffffee04107836 */ /* 0x000fe20000000000 */
[----:B------:R-:W-:Y:S01]  /*10c0*/  ISETP.GE.U32.AND P4, PT, R10, 0x7fffffaa, PT ;  /* 0x7fffffaa0a00780c */ /* 0x000fe20003f86070 */
[----:B------:R-:W-:Y:S01]  /*10d0*/  IMAD.MOV R12, RZ, RZ, -R12 ;  /* 0x000000ffff0c7224 */ /* 0x000fe200078e0a0c */
[----:B------:R-:W-:Y:S01]  /*10e0*/  LOP3.LUT R46, R8, 0x26, RZ, 0xfc, !PT ;  /* 0x00000026082e7812 */ /* 0x000fe200078efcff */
[----:B------:R-:W-:Y:S01]  /*10f0*/  IMAD R9, R2, R9, R15 ;  /* 0x0000000902097224 */ /* 0x000fe200078e020f */
[----:B------:R-:W-:Y:S01]  /*1100*/  ISETP.GE.U32.AND P1, PT, R16, 0x7fffffaf, PT ;  /* 0x7fffffaf1000780c */ /* 0x000fe20003f26070 */
[----:B------:R-:W-:Y:S01]  /*1110*/  IMAD R15, R2, R12, R21 ;  /* 0x0000000c020f7224 */ /* 0x000fe200078e0215 */
[----:B------:R-:W-:Y:S01]  /*1120*/  SEL R81, RZ, 0x1fffe, P4 ;  /* 0x0001fffeff517807 */ /* 0x000fe20002000000 */
[C---:B------:R-:W-:Y:S01]  /*1130*/  VIADD R10, R4.reuse, 0xffffffeb ;  /* 0xffffffeb040a7836 */ /* 0x040fe20000000000 */
[----:B------:R-:W-:Y:S01]  /*1140*/  SEL R18, RZ, 0x4, P1 ;  /* 0x00000004ff127807 */ /* 0x000fe20000800000 */
[----:B------:R-:W-:Y:S01]  /*1150*/  VIADD R12, R4, 0xffffffe8 ;  /* 0xffffffe8040c7836 */ /* 0x000fe20000000000 */
[----:B------:R-:W-:Y:S01]  /*1160*/  LOP3.LUT R16, R8, 0xc, RZ, 0xfc, !PT ;  /* 0x0000000c08107812 */ /* 0x000fe200078efcff */
[----:B------:R-:W-:Y:S01]  /*1170*/  @!P0 IMAD.IADD R3, R3, 0x1, -R14 ;  /* 0x0000000103038824 */ /* 0x000fe200078e0a0e */
[----:B------:R-:W-:Y:S01]  /*1180*/  ISETP.GE.U32.AND P1, PT, R10, 0x7fffffac, PT ;  /* 0x7fffffac0a00780c */ /* 0x000fe20003f26070 */
[----:B------:R-:W-:Y:S01]  /*1190*/  VIADD R10, R4, 0xffffffe5 ;  /* 0xffffffe5040a7836 */ /* 0x000fe20000000000 */
[----:B------:R-:W-:Y:S01]  /*11a0*/  ISETP.GE.U32.AND P0, PT, R12, 0x7fffffa9, PT ;  /* 0x7fffffa90c00780c */ /* 0x000fe20003f06070 */
[C---:B------:R-:W-:Y:S01]  /*11b0*/  VIADD R12, R4.reuse, 0xffffffea ;  /* 0xffffffea040c7836 */ /* 0x040fe20000000000 */
[----:B------:R-:W-:Y:S01]  /*11c0*/  SEL R79, RZ, 0x7fff8, P1 ;  /* 0x0007fff8ff4f7807 */ /* 0x000fe20000800000 */
[----:B------:R-:W-:Y:S01]  /*11d0*/  VIADD R14, R4, 0xffffffef ;  /* 0xffffffef040e7836 */ /* 0x000fe20000000000 */
[----:B------:R-:W-:Y:S01]  /*11e0*/  SEL R24, RZ, 0x1, P0 ;  /* 0x00000001ff187807 */ /* 0x000fe20000000000 */
[----:B------:R-:W-:Y:S01]  /*11f0*/  IMAD.IADD R20, R20, 0x1, R77 ;  /* 0x0000000114147824 */ /* 0x000fe200078e024d */
[----:B------:R-:W-:Y:S01]  /*1200*/  ISETP.GE.U32.AND P0, PT, R10, 0x7fffffa6, PT ;  /* 0x7fffffa60a00780c */ /* 0x000fe20003f06070 */
[----:B------:R-:W-:Y:S01]  /*1210*/  VIADD R10, R4, 0xffffffe7 ;  /* 0xffffffe7040a7836 */ /* 0x000fe20000000000 */
[----:B------:R-:W-:Y:S01]  /*1220*/  ISETP.GE.U32.AND P5, PT, R12, 0x7fffffab, PT ;  /* 0x7fffffab0c00780c */ /* 0x000fe20003fa6070 */
[----:B------:R-:W-:Y:S01]  /*1230*/  VIADD R12, R4, 0xffffffe4 ;  /* 0xffffffe4040c7836 */ /* 0x000fe20000000000 */
[----:B------:R-:W-:Y:S01]  /*1240*/  ISETP.GE.U32.AND P6, PT, R14, 0x7fffffb0, PT ;  /* 0x7fffffb00e00780c */ /* 0x000fe20003fc6070 */
[----:B------:R-:W-:Y:S01]  /*1250*/  IMAD.IADD R24, R24, 0x1, R81 ;  /* 0x0000000118187824 */ /* 0x000fe200078e0251 */
[----:B------:R-:W-:-:S02]  /*1260*/  ISETP.GT.U32.AND P1, PT, R2, R7, PT ;  /* 0x000000070200720c */ /* 0x000fc40003f24070 */
[----:B------:R-:W-:Y:S02]  /*1270*/  SEL R22, RZ, 0x4, P5 ;  /* 0x00000004ff167807 */ /* 0x000fe40002800000 */
[----:B------:R-:W-:Y:S02]  /*1280*/  SEL R75, RZ, 0x7fff8, P6 ;  /* 0x0007fff8ff4b7807 */ /* 0x000fe40003000000 */
[----:B------:R-:W-:Y:S01]  /*1290*/  ISETP.GE.U32.AND P5, PT, R10, 0x7fffffa8, PT ;  /* 0x7fffffa80a00780c */ /* 0x000fe20003fa6070 */
[----:B------:R-:W-:Y:S01]  /*12a0*/  VIADD R10, R4, 0xffffffe1 ;  /* 0xffffffe1040a7836 */ /* 0x000fe20000000000 */
[----:B------:R-:W-:Y:S01]  /*12b0*/  ISETP.GE.U32.AND P6, PT, R12, 0x7fffffa5, PT ;  /* 0x7fffffa50c00780c */ /* 0x000fe20003fc6070 */
[----:B------:R-:W-:Y:S01]  /*12c0*/  VIADD R12, R4, 0xffffffe6 ;  /* 0xffffffe6040c7836 */ /* 0x000fe20000000000 */
[----:B------:R-:W-:Y:S02]  /*12d0*/  LOP3.LUT R14, R8, 0xa, RZ, 0xfc, !PT ;  /* 0x0000000a080e7812 */ /* 0x000fe400078efcff */
[----:B------:R-:W-:Y:S01]  /*12e0*/  SEL R28, RZ, 0x1, P6 ;  /* 0x00000001ff1c7807 */ /* 0x000fe20003000000 */
[----:B------:R-:W-:Y:S01]  /*12f0*/  @!P1 IMAD.IADD R7, R7, 0x1, -R2 ;  /* 0x0000000107079824 */ /* 0x000fe200078e0a02 */
[----:B------:R-:W-:-:S02]  /*1300*/  ISETP.GE.U32.AND P6, PT, R10, 0x7fffffa2, PT ;  /* 0x7fffffa20a00780c */ /* 0x000fc40003fc6070 */
[----:B------:R-:W-:Y:S02]  /*1310*/  SEL R83, RZ, 0x7fff8, P5 ;  /* 0x0007fff8ff537807 */ /* 0x000fe40002800000 */
[----:B------:R-:W-:Y:S02]  /*1320*/  SEL R89, RZ, 0x1fffe, P6 ;  /* 0x0001fffeff597807 */ /* 0x000fe40003000000 */
[C---:B------:R-:W-:Y:S02]  /*1330*/  ISETP.GT.U32.AND P6, PT, R2.reuse, R13, PT ;  /* 0x0000000d0200720c */ /* 0x040fe40003fc4070 */
[----:B------:R-:W-:Y:S02]  /*1340*/  ISETP.GT.U32.AND P1, PT, R2, R7, PT ;  /* 0x000000070200720c */ /* 0x000fe40003f24070 */
[----:B------:R-:W-:Y:S01]  /*1350*/  ISETP.GE.U32.AND P4, PT, R12, 0x7fffffa7, PT ;  /* 0x7fffffa70c00780c */ /* 0x000fe20003f86070 */
[----:B------:R-:W-:Y:S01]  /*1360*/  VIADD R12, R4, 0xffffffe2 ;  /* 0xffffffe2040c7836 */ /* 0x000fe20000000000 */
[----:B------:R-:W-:-:S02]  /*1370*/  ISETP.GT.U32.AND P5, PT, R2, R9, PT ;  /* 0x000000090200720c */ /* 0x000fc40003fa4070 */
[----:B------:R-:W-:Y:S02]  /*1380*/  IABS R17, R14 ;  /* 0x0000000e00117213 */ /* 0x000fe40000000000 */
[----:B------:R-:W-:Y:S02]  /*1390*/  SEL R26, RZ, 0x4, P4 ;  /* 0x00000004ff1a7807 */ /* 0x000fe40002000000 */
[----:B------:R-:W-:Y:S01]  /*13a0*/  ISETP.GT.U32.AND P4, PT, R2, R11, PT ;  /* 0x0000000b0200720c */ /* 0x000fe20003f84070 */
[--C-:B------:R-:W-:Y:S01]  /*13b0*/  @!P6 IMAD.IADD R13, R13, 0x1, -R2.reuse ;  /* 0x000000010d0de824 */ /* 0x100fe200078e0a02 */
[----:B------:R-:W-:Y:S01]  /*13c0*/  SEL R85, RZ, 0x1fffe, P0 ;  /* 0x0001fffeff557807 */ /* 0x000fe20000000000 */
[----:B------:R-:W-:Y:S01]  /*13d0*/  IMAD.HI.U32 R10, R6, R17, RZ ;  /* 0x00000011060a7227 */ /* 0x000fe200078e00ff */
[----:B------:R-:W-:Y:S02]  /*13e0*/  ISETP.GE.U32.AND P0, PT, R12, 0x7fffffa3, PT ;  /* 0x7fffffa30c00780c */ /* 0x000fe40003f06070 */
[----:B------:R-:W-:Y:S01]  /*13f0*/  IABS R19, R16 ;  /* 0x0000001000137213 */ /* 0x000fe20000000000 */
[----:B------:R-:W-:Y:S01]  /*1400*/  @!P1 IMAD.IADD R7, R7, 0x1, -R2 ;  /* 0x0000000107079824 */ /* 0x000fe200078e0a02 */
[----:B------:R-:W-:Y:S01]  /*1410*/  ISETP.GT.U32.AND P1, PT, R2, R13, PT ;  /* 0x0000000d0200720c */ /* 0x000fe20003f24070 */
[----:B------:R-:W-:Y:S01]  /*1420*/  VIADD R12, R4, 0xffffffe3 ;  /* 0xffffffe3040c7836 */ /* 0x000fe20000000000 */
[----:B------:R-:W-:Y:S01]  /*1430*/  SEL R30, RZ, 0x4, P0 ;  /* 0x00000004ff1e7807 */ /* 0x000fe20000000000 */
[----:B------:R-:W-:Y:S01]  /*1440*/  IMAD.MOV R10, RZ, RZ, -R10 ;  /* 0x000000ffff0a7224 */ /* 0x000fe200078e0a0a */
[----:B------:R-:W-:Y:S01]  /*1450*/  IABS R49, R46 ;  /* 0x0000002e00317213 */ /* 0x000fe20000000000 */
[----:B------:R-:W-:Y:S01]  /*1460*/  @!P5 IMAD.IADD R9, R9, 0x1, -R2 ;  /* 0x000000010909d824 */ /* 0x000fe200078e0a02 */
[----:B------:R-:W-:Y:S01]  /*1470*/  ISETP.GE.AND P5, PT, R8, RZ, PT ;  /* 0x000000ff0800720c */ /* 0x000fe20003fa6270 */
[----:B------:R-:W-:Y:S01]  /*1480*/  IMAD R17, R2, R10, R17 ;  /* 0x0000000a02117224 */ /* 0x000fe200078e0211 */
[----:B------:R-:W-:Y:S01]  /*1490*/  ISETP.GE.U32.AND P0, PT, R12, 0x7fffffa4, PT ;  /* 0x7fffffa40c00780c */ /* 0x000fe20003f06070 */
[----:B------:R-:W-:Y:S01]  /*14a0*/  IMAD.HI.U32 R10, R6, R19, RZ ;  /* 0x00000013060a7227 */ /* 0x000fe200078e00ff */
[----:B------:R-:W-:-:S02]  /*14b0*/  LOP3.LUT R12, R8, 0xe, RZ, 0xfc, !PT ;  /* 0x0000000e080c7812 */ /* 0x000fc400078efcff */
[----:B------:R-:W-:Y:S01]  /*14c0*/  SEL R87, RZ, 0x7fff8, P0 ;  /* 0x0007fff8ff577807 */ /* 0x000fe20000000000 */
[----:B------:R-:W-:Y:S01]  /*14d0*/  @!P4 IMAD.IADD R11, R11, 0x1, -R2 ;  /* 0x000000010b0bc824 */ /* 0x000fe200078e0a02 */
[----:B------:R-:W-:Y:S01]  /*14e0*/  IABS R21, R12 ;  /* 0x0000000c00157213 */ /* 0x000fe20000000000 */
[----:B------:R-:W-:Y:S01]  /*14f0*/  IMAD.MOV R10, RZ, RZ, -R10 ;  /* 0x000000ffff0a7224 */ /* 0x000fe200078e0a0a */
[C---:B------:R-:W-:Y:S01]  /*1500*/  ISETP.GT.U32.AND P4, PT, R2.reuse, R9, PT ;  /* 0x000000090200720c */ /* 0x040fe20003f84070 */
[----:B------:R-:W-:Y:S01]  /*1510*/  @!P1 IMAD.IADD R13, R13, 0x1, -R2 ;  /* 0x000000010d0d9824 */ /* 0x000fe200078e0a02 */
[C---:B------:R-:W-:Y:S01]  /*1520*/  ISETP.GT.U32.AND P6, PT, R2.reuse, R11, PT ;  /* 0x0000000b0200720c */ /* 0x040fe20003fc4070 */
[C---:B------:R-:W-:Y:S01]  /*1530*/  IMAD R19, R2.reuse, R10, R19 ;  /* 0x0000000a02137224 */ /* 0x040fe200078e0213 */
[----:B------:R-:W-:Y:S01]  /*1540*/  ISETP.GT.U32.AND P0, PT, R2, R15, PT ;  /* 0x0000000f0200720c */ /* 0x000fe20003f04070 */
[----:B------:R-:W-:Y:S01]  /*1550*/  IMAD.HI.U32 R10, R6, R21, RZ ;  /* 0x00000015060a7227 */ /* 0x000fe200078e00ff */
[----:B------:R-:W-:-:S02]  /*1560*/  ISETP.GE.AND P1, PT, R25, RZ, PT ;  /* 0x000000ff1900720c */ /* 0x000fc40003f26270 */
[----:B------:R-:W-:Y:S01]  /*1570*/  LOP3.LUT R48, R8, 0x28, RZ, 0xfc, !PT ;  /* 0x0000002808307812 */ /* 0x000fe200078efcff */
[----:B------:R-:W-:Y:S01]  /*1580*/  @!P5 IMAD.MOV R7, RZ, RZ, -R7 ;  /* 0x000000ffff07d224 */ /* 0x000fe200078e0a07 */
[C---:B------:R-:W-:Y:S01]  /*1590*/  ISETP.GT.U32.AND P5, PT, R2.reuse, R17, PT ;  /* 0x000000110200720c */ /* 0x040fe20003fa4070 */
[----:B------:R-:W-:Y:S01]  /*15a0*/  IMAD.MOV R10, RZ, RZ, -R10 ;  /* 0x000000ffff0a7224 */ /* 0x000fe200078e0a0a */
[----:B------:R-:W-:Y:S01]  /*15b0*/  IABS R51, R48 ;  /* 0x0000003000337213 */ /* 0x000fe20000000000 */
[--C-:B------:R-:W-:Y:S01]  /*15c0*/  @!P4 IMAD.IADD R9, R9, 0x1, -R2.reuse ;  /* 0x000000010909c824 */ /* 0x100fe200078e0a02 */
[C---:B------:R-:W-:Y:S01]  /*15d0*/  ISETP.GT.U32.AND P4, PT, R2.reuse, R19, PT ;  /* 0x000000130200720c */ /* 0x040fe20003f84070 */
[----:B------:R-:W-:Y:S01]  /*15e0*/  IMAD R21, R2, R10, R21 ;  /* 0x0000000a02157224 */ /* 0x000fe200078e0215 */
[----:B------:R-:W-:Y:S01]  /*15f0*/  LOP3.LUT R24, R24, 0x3, RZ, 0xc0, !PT ;  /* 0x0000000318187812 */ /* 0x000fe200078ec0ff */
[--C-:B------:R-:W-:Y:S01]  /*1600*/  @!P6 IMAD.IADD R11, R11, 0x1, -R2.reuse ;  /* 0x000000010b0be824 */ /* 0x100fe200078e0a02 */
[----:B------:R-:W-:Y:S01]  /*1610*/  ISETP.GE.AND P6, PT, R23, RZ, PT ;  /* 0x000000ff1700720c */ /* 0x000fe20003fc6270 */
[--C-:B------:R-:W-:Y:S01]  /*1620*/  @!P0 IMAD.IADD R15, R15, 0x1, -R2.reuse ;  /* 0x000000010f0f8824 */ /* 0x100fe200078e0a02 */
[----:B------:R-:W-:Y:S01]  /*1630*/  IABS R23, R29 ;  /* 0x0000001d00177213 */ /* 0x000fe20000000000 */
[----:B------:R-:W-:Y:S01]  /*1640*/  @!P1 IMAD.MOV R13, RZ, RZ, -R13 ;  /* 0x000000ffff0d9224 */ /* 0x000fe200078e0a0d */
[C---:B------:R-:W-:Y:S01]  /*1650*/  ISETP.GT.U32.AND P1, PT, R2.reuse, R21, PT ;  /* 0x000000150200720c */ /* 0x040fe20003f24070 */
[----:B------:R-:W-:Y:S01]  /*1660*/  @!P5 IMAD.IADD R17, R17, 0x1, -R2 ;  /* 0x000000011111d824 */ /* 0x000fe200078e0a02 */
[----:B------:R-:W-:Y:S01]  /*1670*/  ISETP.GT.U32.AND P5, PT, R2, R15, PT ;  /* 0x0000000f0200720c */ /* 0x000fe20003fa4070 */
[----:B------:R-:W-:Y:S01]  /*1680*/  IMAD.HI.U32 R10, R6, R23, RZ ;  /* 0x00000017060a7227 */ /* 0x000fe200078e00ff */
[----:B------:R-:W-:-:S02]  /*1690*/  ISETP.GE.AND P0, PT, R27, RZ, PT ;  /* 0x000000ff1b00720c */ /* 0x000fc40003f06270 */
[----:B------:R-:W-:Y:S01]  /*16a0*/  IADD3 R22, PT, PT, R24, R79, R22 ;  /* 0x0000004f18167210 */ /* 0x000fe20007ffe016 */
[----:B------:R-:W-:Y:S01]  /*16b0*/  @!P3 IMAD.MOV R9, RZ, RZ, -R9 ;  /* 0x000000ffff09b224 */ /* 0x000fe200078e0a09 */
[----:B------:R-:W-:Y:S01]  /*16c0*/  ISETP.GT.U32.AND P3, PT, R2, R17, PT ;  /* 0x000000110200720c */ /* 0x000fe20003f64070 */
[----:B------:R-:W-:Y:S01]  /*16d0*/  IMAD.MOV R10, RZ, RZ, -R10 ;  /* 0x000000ffff0a7224 */ /* 0x000fe200078e0a0a */
[----:B------:R-:W-:Y:S01]  /*16e0*/  LOP3.LUT R20, R20, 0x3, RZ, 0xc0, !PT ;  /* 0x0000000314147812 */ /* 0x000fe200078ec0ff */
[--C-:B------:R-:W-:Y:S02]  /*16f0*/  @!P4 IMAD.IADD R19, R19, 0x1, -R2.reuse ;  /* 0x000000011313c824 */ /* 0x100fe400078e0a02 */
[----:B------:R-:W-:Y:S01]  /*1700*/  @!P6 IMAD.MOV R11, RZ, RZ, -R11 ;  /* 0x000000ffff0be224 */ /* 0x000fe200078e0a0b */
[----:B------:R-:W-:Y:S01]  /*1710*/  ISETP.GE.AND P6, PT, R14, RZ, PT ;  /* 0x000000ff0e00720c */ /* 0x000fe20003fc6270 */
[----:B------:R-:W-:Y:S01]  /*1720*/  IMAD R23, R2, R10, R23 ;  /* 0x0000000a02177224 */ /* 0x000fe200078e0217 */
[----:B------:R-:W-:Y:S01]  /*1730*/  LOP3.LUT R10, R8, 0x12, RZ, 0xfc, !PT ;  /* 0x00000012080a7812 */ /* 0x000fe200078efcff */
[--C-:B------:R-:W-:Y:S01]  /*1740*/  @!P1 IMAD.IADD R21, R21, 0x1, -R2.reuse ;  /* 0x0000000115159824 */ /* 0x100fe200078e0a02 */
[C---:B------:R-:W-:Y:S01]  /*1750*/  ISETP.GT.U32.AND P4, PT, R2.reuse, R19, PT ;  /* 0x000000130200720c */ /* 0x040fe20003f84070 */
[--C-:B------:R-:W-:Y:S01]  /*1760*/  @!P5 IMAD.IADD R15, R15, 0x1, -R2.reuse ;  /* 0x000000010f0fd824 */ /* 0x100fe200078e0a02 */
[----:B------:R-:W-:Y:S01]  /*1770*/  IABS R25, R10 ;  /* 0x0000000a00197213 */ /* 0x000fe20000000000 */
[----:B------:R-:W-:Y:S01]  /*1780*/  @!P3 IMAD.IADD R17, R17, 0x1, -R2 ;  /* 0x000000011111b824 */ /* 0x000fe200078e0a02 */
[----:B------:R-:W-:Y:S01]  /*1790*/  ISETP.GT.U32.AND P1, PT, R2, R21, PT ;  /* 0x000000150200720c */ /* 0x000fe20003f24070 */
[----:B------:R-:W-:Y:S01]  /*17a0*/  @!P0 IMAD.MOV R15, RZ, RZ, -R15 ;  /* 0x000000ffff0f8224 */ /* 0x000fe200078e0a0f */
[----:B------:R-:W-:Y:S01]  /*17b0*/  ISETP.GE.AND P5, PT, R16, RZ, PT ;  /* 0x000000ff1000720c */ /* 0x000fe20003fa6270 */
[----:B------:R-:W-:Y:S01]  /*17c0*/  IMAD.IADD R28, R28, 0x1, R85 ;  /* 0x000000011c1c7824 */ /* 0x000fe200078e0255 */
[----:B------:R-:W-:Y:S01]  /*17d0*/  ISETP.GE.AND P3, PT, R12, RZ, PT ;  /* 0x000000ff0c00720c */ /* 0x000fe20003f66270 */
[----:B------:R-:W-:Y:S01]  /*17e0*/  @!P6 IMAD.MOV R17, RZ, RZ, -R17 ;  /* 0x000000ffff11e224 */ /* 0x000fe200078e0a11 */
[----:B------:R-:W-:Y:S01]  /*17f0*/  ISETP.GE.AND P0, PT, R10, RZ, PT ;  /* 0x000000ff0a00720c */ /* 0x000fe20003f06270 */
[----:B------:R-:W-:Y:S01]  /*1800*/  IMAD.HI.U32 R10, R6, R25, RZ ;  /* 0x00000019060a7227 */ /* 0x000fe200078e00ff */
[----:B------:R-:W-:-:S02]  /*1810*/  LOP3.LUT R14, R8, 0x16, RZ, 0xfc, !PT ;  /* 0x00000016080e7812 */ /* 0x000fc400078efcff */
[----:B------:R-:W-:Y:S01]  /*1820*/  ISETP.GT.U32.AND P6, PT, R2, R23, PT ;  /* 0x000000170200720c */ /* 0x000fe20003fc4070 */
[----:B------:R-:W-:Y:S01]  /*1830*/  IMAD.MOV R16, RZ, RZ, -R10 ;  /* 0x000000ffff107224 */ /* 0x000fe200078e0a0a */
[----:B------:R-:W-:Y:S01]  /*1840*/  LOP3.LUT R12, R8, 0x14, RZ, 0xfc, !PT ;  /* 0x00000014080c7812 */ /* 0x000fe200078efcff */
[--C-:B------:R-:W-:Y:S01]  /*1850*/  @!P4 IMAD.IADD R19, R19, 0x1, -R2.reuse ;  /* 0x000000011313c824 */ /* 0x100fe200078e0a02 */
[----:B------:R-:W-:Y:S01]  /*1860*/  ISETP.GE.AND P4, PT, R29, RZ, PT ;  /* 0x000000ff1d00720c */ /* 0x000fe20003f86270 */
[----:B------:R-:W-:Y:S01]  /*1870*/  @!P1 IMAD.IADD R21, R21, 0x1, -R2 ;  /* 0x0000000115159824 */ /* 0x000fe200078e0a02 */
[----:B------:R-:W-:Y:S01]  /*1880*/  IABS R29, R14 ;  /* 0x0000000e001d7213 */ /* 0x000fe20000000000 */
[----:B------:R-:W-:Y:S01]  /*1890*/  IMAD R25, R2, R16, R25 ;  /* 0x0000001002197224 */ /* 0x000fe200078e0219 */
[----:B------:R-:W-:Y:S01]  /*18a0*/  IABS R27, R12 ;  /* 0x0000000c001b7213 */ /* 0x000fe20000000000 */
[----:B------:R-:W-:Y:S01]  /*18b0*/  @!P5 IMAD.MOV R19, RZ, RZ, -R19 ;  /* 0x000000ffff13d224 */ /* 0x000fe200078e0a13 */
[----:B------:R-:W-:Y:S01]  /*18c0*/  ISETP.GE.AND P5, PT, R12, RZ, PT ;  /* 0x000000ff0c00720c */ /* 0x000fe20003fa6270 */
[----:B------:R-:W-:Y:S01]  /*18d0*/  @!P3 IMAD.MOV R21, RZ, RZ, -R21 ;  /* 0x000000ffff15b224 */ /* 0x000fe200078e0a15 */
[----:B------:R-:W-:Y:S01]  /*18e0*/  ISETP.GT.U32.AND P3, PT, R2, R25, PT ;  /* 0x000000190200720c */ /* 0x000fe20003f64070 */
[----:B------:R-:W-:Y:S01]  /*18f0*/  IMAD.HI.U32 R12, R6, R29, RZ ;  /* 0x0000001d060c7227 */ /* 0x000fe200078e00ff */
[----:B------:R-:W-:-:S02]  /*1900*/  ISETP.GE.AND P1, PT, R14, RZ, PT ;  /* 0x000000ff0e00720c */ /* 0x000fc40003f26270 */
[----:B------:R-:W-:Y:S01]  /*1910*/  LOP3.LUT R28, R28, 0x3, RZ, 0xc0, !PT ;  /* 0x000000031c1c7812 */ /* 0x000fe200078ec0ff */
[----:B------:R-:W-:Y:S01]  /*1920*/  @!P6 IMAD.IADD R23, R23, 0x1, -R2 ;  /* 0x000000011717e824 */ /* 0x000fe200078e0a02 */
[----:B------:R-:W-:Y:S01]  /*1930*/  IADD3 R18, PT, PT, R20, R75, R18 ;  /* 0x0000004b14127210 */ /* 0x000fe20007ffe012 */
[----:B------:R-:W-:Y:S01]  /*1940*/  IMAD.MOV R12, RZ, RZ, -R12 ;  /* 0x000000ffff0c7224 */ /* 0x000fe200078e0a0c */
[----:B------:R-:W-:Y:S01]  /*1950*/  IADD3 R26, PT, PT, R28, R83, R26 ;  /* 0x000000531c1a7210 */ /* 0x000fe20007ffe01a */
[----:B------:R-:W-:Y:S01]  /*1960*/  IMAD.HI.U32 R10, R6, R27, RZ ;  /* 0x0000001b060a7227 */ /* 0x000fe200078e00ff */
[----:B------:R-:W-:-:S03]  /*1970*/  ISETP.GT.U32.AND P6, PT, R2, R23, PT ;  /* 0x000000170200720c */ /* 0x000fc60003fc4070 */
[C---:B------:R-:W-:Y:S02]  /*1980*/  IMAD R29, R2.reuse, R12, R29 ;  /* 0x0000000c021d7224 */ /* 0x040fe400078e021d */
[----:B------:R-:W-:Y:S02]  /*1990*/  @!P3 IMAD.IADD R25, R25, 0x1, -R2 ;  /* 0x000000011919b824 */ /* 0x000fe400078e0a02 */
[----:B------:R-:W-:Y:S01]  /*19a0*/  IMAD.MOV R10, RZ, RZ, -R10 ;  /* 0x000000ffff0a7224 */ /* 0x000fe200078e0a0a */
[----:B------:R-:W-:Y:S01]  /*19b0*/  ISETP.GT.U32.AND P3, PT, R2, R29, PT ;  /* 0x0000001d0200720c */ /* 0x000fe20003f64070 */
[----:B------:R-:W-:-:S04]  /*19c0*/  IMAD.HI.U32 R14, R6, R31, RZ ;  /* 0x0000001f060e7227 */ /* 0x000fc800078e00ff */
[----:B------:R-:W-:Y:S02]  /*19d0*/  IMAD R27, R2, R10, R27 ;  /* 0x0000000a021b7224 */ /* 0x000fe400078e021b */
[----:B------:R-:W-:Y:S02]  /*19e0*/  @!P6 IMAD.IADD R23, R23, 0x1, -R2 ;  /* 0x000000011717e824 */ /* 0x000fe400078e0a02 */
[----:B------:R-:W-:Y:S01]  /*19f0*/  IMAD.HI.U32 R10, R6, R33, RZ ;  /* 0x00000021060a7227 */ /* 0x000fe200078e00ff */
[----:B------:R-:W-:-:S03]  /*1a00*/  ISETP.GT.U32.AND P6, PT, R2, R27, PT ;  /* 0x0000001b0200720c */ /* 0x000fc60003fc4070 */
[----:B------:R-:W-:Y:S02]  /*1a10*/  @!P3 IMAD.IADD R29, R29, 0x1, -R2 ;  /* 0x000000011d1db824 */ /* 0x000fe400078e0a02 */
[----:B------:R-:W-:Y:S02]  /*1a20*/  IMAD.MOV R10, RZ, RZ, -R10 ;  /* 0x000000ffff0a7224 */ /* 0x000fe400078e0a0a */
[----:B------:R-:W-:Y:S01]  /*1a30*/  IMAD.MOV R14, RZ, RZ, -R14 ;  /* 0x000000ffff0e7224 */ /* 0x000fe200078e0a0e */
[C---:B------:R-:W-:Y:S01]  /*1a40*/  ISETP.GT.U32.AND P3, PT, R2.reuse, R29, PT ;  /* 0x0000001d0200720c */ /* 0x040fe20003f64070 */
[C---:B------:R-:W-:Y:S02]  /*1a50*/  IMAD R33, R2.reuse, R10, R33 ;  /* 0x0000000a02217224 */ /* 0x040fe400078e0221 */
[C---:B------:R-:W-:Y:S02]  /*1a60*/  IMAD R31, R2.reuse, R14, R31 ;  /* 0x0000000e021f7224 */ /* 0x040fe400078e021f */
[----:B------:R-:W-:Y:S01]  /*1a70*/  @!P6 IMAD.IADD R27, R27, 0x1, -R2 ;  /* 0x000000011b1be824 */ /* 0x000fe200078e0a02 */
[----:B------:R-:W-:Y:S01]  /*1a80*/  ISETP.GT.U32.AND P6, PT, R2, R25, PT ;  /* 0x000000190200720c */ /* 0x000fe20003fc4070 */
[----:B------:R-:W-:-:S04]  /*1a90*/  IMAD.HI.U32 R14, R6, R41, RZ ;  /* 0x00000029060e7227 */ /* 0x000fc800078e00ff */
[----:B------:R-:W-:-:S04]  /*1aa0*/  IMAD.HI.U32 R12, R6, R39, RZ ;  /* 0x00000027060c7227 */ /* 0x000fc800078e00ff */
[----:B------:R-:W-:Y:S01]  /*1ab0*/  @!P3 IMAD.IADD R29, R29, 0x1, -R2 ;  /* 0x000000011d1db824 */ /* 0x000fe200078e0a02 */
[C---:B------:R-:W-:Y:S01]  /*1ac0*/  ISETP.GT.U32.AND P3, PT, R2.reuse, R33, PT ;  /* 0x000000210200720c */ /* 0x040fe20003f64070 */
[----:B------:R-:W-:Y:S02]  /*1ad0*/  IMAD.MOV R14, RZ, RZ, -R14 ;  /* 0x000000ffff0e7224 */ /* 0x000fe400078e0a0e */
[----:B------:R-:W-:Y:S01]  /*1ae0*/  @!P6 IMAD.IADD R25, R25, 0x1, -R2 ;  /* 0x000000011919e824 */ /* 0x000fe200078e0a02 */
[C---:B------:R-:W-:Y:S01]  /*1af0*/  ISETP.GT.U32.AND P6, PT, R2.reuse, R31, PT ;  /* 0x0000001f0200720c */ /* 0x040fe20003fc4070 */
[----:B------:R-:W-:Y:S02]  /*1b00*/  IMAD.MOV R12, RZ, RZ, -R12 ;  /* 0x000000ffff0c7224 */ /* 0x000fe400078e0a0c */
[C---:B------:R-:W-:Y:S02]  /*1b10*/  IMAD R41, R2.reuse, R14, R41 ;  /* 0x0000000e02297224 */ /* 0x040fe400078e0229 */
[----:B------:R-:W-:-:S02]  /*1b20*/  IMAD R39, R2, R12, R39 ;  /* 0x0000000c02277224 */ /* 0x000fc400078e0227 */
[----:B------:R-:W-:Y:S01]  /*1b30*/  @!P4 IMAD.MOV R23, RZ, RZ, -R23 ;  /* 0x000000ffff17c224 */ /* 0x000fe200078e0a17 */
[C---:B------:R-:W-:Y:S01]  /*1b40*/  ISETP.GT.U32.AND P4, PT, R2.reuse, R27, PT ;  /* 0x0000001b0200720c */ /* 0x040fe20003f84070 */
[--C-:B------:R-:W-:Y:S01]  /*1b50*/  @!P3 IMAD.IADD R33, R33, 0x1, -R2.reuse ;  /* 0x000000012121b824 */ /* 0x100fe200078e0a02 */
[C---:B------:R-:W-:Y:S01]  /*1b60*/  ISETP.GT.U32.AND P3, PT, R2.reuse, R41, PT ;  /* 0x000000290200720c */ /* 0x040fe20003f64070 */
[----:B------:R-:W-:Y:S02]  /*1b70*/  @!P0 IMAD.MOV R25, RZ, RZ, -R25 ;  /* 0x000000ffff198224 */ /* 0x000fe400078e0a19 */
[----:B------:R-:W-:Y:S01]  /*1b80*/  @!P6 IMAD.IADD R31, R31, 0x1, -R2 ;  /* 0x000000011f1fe824 */ /* 0x000fe200078e0a02 */
[----:B------:R-:W-:Y:S01]  /*1b90*/  ISETP.GT.U32.AND P0, PT, R2, R33, PT ;  /* 0x000000210200720c */ /* 0x000fe20003f04070 */
[----:B------:R-:W-:Y:S01]  /*1ba0*/  IMAD.HI.U32 R12, R6, R47, RZ ;  /* 0x0000002f060c7227 */ /* 0x000fe200078e00ff */
[----:B------:R-:W-:-:S03]  /*1bb0*/  ISETP.GT.U32.AND P6, PT, R2, R39, PT ;  /* 0x000000270200720c */ /* 0x000fc60003fc4070 */
[----:B------:R-:W-:-:S04]  /*1bc0*/  IMAD.HI.U32 R16, R6, R43, RZ ;  /* 0x0000002b06107227 */ /* 0x000fc800078e00ff */
[----:B------:R-:W-:Y:S02]  /*1bd0*/  IMAD.MOV R12, RZ, RZ, -R12 ;  /* 0x000000ffff0c7224 */ /* 0x000fe400078e0a0c */
[----:B------:R-:W-:Y:S02]  /*1be0*/  IMAD.MOV R16, RZ, RZ, -R16 ;  /* 0x000000ffff107224 */ /* 0x000fe400078e0a10 */
[C---:B------:R-:W-:Y:S02]  /*1bf0*/  IMAD R47, R2.reuse, R12, R47 ;  /* 0x0000000c022f7224 */ /* 0x040fe400078e022f */
[----:B------:R-:W-:Y:S02]  /*1c00*/  IMAD R43, R2, R16, R43 ;  /* 0x00000010022b7224 */ /* 0x000fe400078e022b */
[--C-:B------:R-:W-:Y:S01]  /*1c10*/  @!P4 IMAD.IADD R27, R27, 0x1, -R2.reuse ;  /* 0x000000011b1bc824 */ /* 0x100fe200078e0a02 */
[----:B------:R-:W-:Y:S01]  /*1c20*/  ISETP.GE.AND P4, PT, R32, RZ, PT ;  /* 0x000000ff2000720c */ /* 0x000fe20003f86270 */
[--C-:B------:R-:W-:Y:S01]  /*1c30*/  @!P3 IMAD.IADD R41, R41, 0x1, -R2.reuse ;  /* 0x000000012929b824 */ /* 0x100fe200078e0a02 */
[C---:B------:R-:W-:Y:S01]  /*1c40*/  ISETP.GT.U32.AND P3, PT, R2.reuse, R31, PT ;  /* 0x0000001f0200720c */ /* 0x040fe20003f64070 */
[----:B------:R-:W-:Y:S01]  /*1c50*/  @!P0 IMAD.IADD R33, R33, 0x1, -R2 ;  /* 0x0000000121218824 */ /* 0x000fe200078e0a02 */
[----:B------:R-:W-:Y:S01]  /*1c60*/  ISETP.GT.U32.AND P0, PT, R2, R47, PT ;  /* 0x0000002f0200720c */ /* 0x000fe20003f04070 */
[----:B------:R-:W-:Y:S01]  /*1c70*/  IMAD.HI.U32 R14, R6, R49, RZ ;  /* 0x00000031060e7227 */ /* 0x000fe200078e00ff */
[----:B------:R-:W-:-:S03]  /*1c80*/  LOP3.LUT R32, R8, 0x22, RZ, 0xfc, !PT ;  /* 0x0000002208207812 */ /* 0x000fc600078efcff */
[----:B------:R-:W-:Y:S01]  /*1c90*/  @!P6 IMAD.IADD R39, R39, 0x1, -R2 ;  /* 0x000000012727e824 */ /* 0x000fe200078e0a02 */
[C---:B------:R-:W-:Y:S01]  /*1ca0*/  ISETP.GT.U32.AND P6, PT, R2.reuse, R43, PT ;  /* 0x0000002b0200720c */ /* 0x040fe20003fc4070 */
[----:B------:R-:W-:Y:S01]  /*1cb0*/  IMAD.MOV R14, RZ, RZ, -R14 ;  /* 0x000000ffff0e7224 */ /* 0x000fe200078e0a0e */
[----:B------:R-:W-:Y:S01]  /*1cc0*/  IABS R45, R32 ;  /* 0x00000020002d7213 */ /* 0x000fe20000000000 */
[----:B------:R-:W-:Y:S01]  /*1cd0*/  @!P5 IMAD.MOV R27, RZ, RZ, -R27 ;  /* 0x000000ffff1bd224 */ /* 0x000fe200078e0a1b */
[C---:B------:R-:W-:Y:S01]  /*1ce0*/  ISETP.GT.U32.AND P5, PT, R2.reuse, R41, PT ;  /* 0x000000290200720c */ /* 0x040fe20003fa4070 */
[----:B------:R-:W-:Y:S01]  /*1cf0*/  IMAD R49, R2, R14, R49 ;  /* 0x0000000e02317224 */ /* 0x000fe200078e0231 */
[----:B------:R-:W-:Y:S01]  /*1d00*/  LOP3.LUT R14, R8, 0x2a, RZ, 0xfc, !PT ;  /* 0x0000002a080e7812 */ /* 0x000fe200078efcff */
[----:B------:R-:W-:-:S03]  /*1d10*/  IMAD.HI.U32 R10, R6, R45, RZ ;  /* 0x0000002d060a7227 */ /* 0x000fc600078e00ff */
[----:B------:R-:W-:Y:S01]  /*1d20*/  IABS R53, R14 ;  /* 0x0000000e00357213 */ /* 0x000fe20000000000 */
[--C-:B------:R-:W-:Y:S02]  /*1d30*/  @!P3 IMAD.IADD R31, R31, 0x1, -R2.reuse ;  /* 0x000000011f1fb824 */ /* 0x100fe400078e0a02 */
[----:B------:R-:W-:Y:S01]  /*1d40*/  @!P0 IMAD.IADD R47, R47, 0x1, -R2 ;  /* 0x000000012f2f8824 */ /* 0x000fe200078e0a02 */
[----:B------:R-:W-:Y:S01]  /*1d50*/  ISETP.GE.AND P0, PT, R40, RZ, PT ;  /* 0x000000ff2800720c */ /* 0x000fe20003f06270 */
[----:B------:R-:W-:Y:S01]  /*1d60*/  IMAD.MOV R10, RZ, RZ, -R10 ;  /* 0x000000ffff0a7224 */ /* 0x000fe200078e0a0a */
[----:B------:R-:W-:Y:S01]  /*1d70*/  LOP3.LUT R40, R8, 0x30, RZ, 0xfc, !PT ;  /* 0x0000003008287812 */ /* 0x000fe200078efcff */
[----:B------:R-:W-:Y:S01]  /*1d80*/  @!P6 IMAD.IADD R43, R43, 0x1, -R2 ;  /* 0x000000012b2be824 */ /* 0x000fe200078e0a02 */
[C---:B------:R-:W-:Y:S01]  /*1d90*/  ISETP.GT.U32.AND P6, PT, R2.reuse, R39, PT ;  /* 0x000000270200720c */ /* 0x040fe20003fc4070 */
[----:B------:R-:W-:Y:S01]  /*1da0*/  @!P4 IMAD.MOV R31, RZ, RZ, -R31 ;  /* 0x000000ffff1fc224 */ /* 0x000fe200078e0a1f */
[C---:B------:R-:W-:Y:S01]  /*1db0*/  ISETP.GT.U32.AND P4, PT, R2.reuse, R47, PT ;  /* 0x0000002f0200720c */ /* 0x040fe20003f84070 */
[C---:B------:R-:W-:Y:S01]  /*1dc0*/  IMAD R45, R2.reuse, R10, R45 ;  /* 0x0000000a022d7224 */ /* 0x040fe200078e022d */
[----:B------:R-:W-:Y:S01]  /*1dd0*/  IABS R59, R40 ;  /* 0x00000028003b7213 */ /* 0x000fe20000000000 */
[----:B------:R-:W-:Y:S01]  /*1de0*/  @!P1 IMAD.MOV R29, RZ, RZ, -R29 ;  /* 0x000000ffff1d9224 */ /* 0x000fe200078e0a1d */
[----:B------:R-:W-:Y:S01]  /*1df0*/  ISETP.GT.U32.AND P1, PT, R2, R43, PT ;  /* 0x0000002b0200720c */ /* 0x000fe20003f24070 */
[----:B------:R-:W-:Y:S01]  /*1e00*/  IMAD.HI.U32 R10, R6, R53, RZ ;  /* 0x00000035060a7227 */ /* 0x000fe200078e00ff */
[----:B------:R-:W-:-:S03]  /*1e10*/  ISETP.GT.U32.AND P3, PT, R2, R45, PT ;  /* 0x0000002d0200720c */ /* 0x000fc60003f64070 */
[----:B------:R-:W-:-:S04]  /*1e20*/  IMAD.HI.U32 R16, R6, R51, RZ ;  /* 0x0000003306107227 */ /* 0x000fc800078e00ff */
[----:B------:R-:W-:Y:S01]  /*1e30*/  @!P5 IMAD.IADD R41, R41, 0x1, -R2 ;  /* 0x000000012929d824 */ /* 0x000fe200078e0a02 */
[----:B------:R-:W-:Y:S01]  /*1e40*/  ISETP.GE.AND P5, PT, R36, RZ, PT ;  /* 0x000000ff2400720c */ /* 0x000fe20003fa6270 */
[----:B------:R-:W-:Y:S01]  /*1e50*/  IMAD.MOV R12, RZ, RZ, -R10 ;  /* 0x000000ffff0c7224 */ /* 0x000fe200078e0a0a */
[----:B------:R-:W-:Y:S01]  /*1e60*/  LOP3.LUT R36, R8, 0x2c, RZ, 0xfc, !PT ;  /* 0x0000002c08247812 */ /* 0x000fe200078efcff */
[----:B------:R-:W-:Y:S02]  /*1e70*/  IMAD.MOV R16, RZ, RZ, -R16 ;  /* 0x000000ffff107224 */ /* 0x000fe400078e0a10 */
[C---:B------:R-:W-:Y:S01]  /*1e80*/  IMAD R53, R2.reuse, R12, R53 ;  /* 0x0000000c02357224 */ /* 0x040fe200078e0235 */
[----:B------:R-:W-:Y:S01]  /*1e90*/  IABS R55, R36 ;  /* 0x0000002400377213 */ /* 0x000fe20000000000 */
[C---:B------:R-:W-:Y:S02]  /*1ea0*/  IMAD R51, R2.reuse, R16, R51 ;  /* 0x0000001002337224 */ /* 0x040fe400078e0233 */
[--C-:B------:R-:W-:Y:S01]  /*1eb0*/  @!P4 IMAD.IADD R47, R47, 0x1, -R2.reuse ;  /* 0x000000012f2fc824 */ /* 0x100fe200078e0a02 */
[C---:B------:R-:W-:Y:S01]  /*1ec0*/  ISETP.GT.U32.AND P4, PT, R2.reuse, R53, PT ;  /* 0x000000350200720c */ /* 0x040fe20003f84070 */
[----:B------:R-:W-:Y:S01]  /*1ed0*/  @!P1 IMAD.IADD R43, R43, 0x1, -R2 ;  /* 0x000000012b2b9824 */ /* 0x000fe200078e0a02 */
[----:B------:R-:W-:Y:S01]  /*1ee0*/  ISETP.GT.U32.AND P1, PT, R2, R51, PT ;  /* 0x000000330200720c */ /* 0x000fe20003f24070 */
[----:B------:R-:W-:-:S04]  /*1ef0*/  IMAD.HI.U32 R10, R6, R55, RZ ;  /* 0x00000037060a7227 */ /* 0x000fc800078e00ff */
[----:B------:R-:W-:Y:S02]  /*1f00*/  IMAD.MOV R10, RZ, RZ, -R10 ;  /* 0x000000ffff0a7224 */ /* 0x000fe400078e0a0a */
[--C-:B------:R-:W-:Y:S01]  /*1f10*/  @!P6 IMAD.IADD R39, R39, 0x1, -R2.reuse ;  /* 0x000000012727e824 */ /* 0x100fe200078e0a02 */
[C---:B------:R-:W-:Y:S01]  /*1f20*/  ISETP.GT.U32.AND P6, PT, R2.reuse, R49, PT ;  /* 0x000000310200720c */ /* 0x040fe20003fc4070 */
[----:B------:R-:W-:Y:S02]  /*1f30*/  IMAD R55, R2, R10, R55 ;  /* 0x0000000a02377224 */ /* 0x000fe400078e0237 */
[--C-:B------:R-:W-:Y:S01]  /*1f40*/  @!P3 IMAD.IADD R45, R45, 0x1, -R2.reuse ;  /* 0x000000012d2db824 */ /* 0x100fe200078e0a02 */
[----:B------:R-:W-:Y:S01]  /*1f50*/  ISETP.GE.AND P3, PT, R38, RZ, PT ;  /* 0x000000ff2600720c */ /* 0x000fe20003f66270 */
[--C-:B------:R-:W-:Y:S01]  /*1f60*/  @!P4 IMAD.IADD R53, R53, 0x1, -R2.reuse ;  /* 0x000000013535c824 */ /* 0x100fe200078e0a02 */
[C---:B------:R-:W-:Y:S01]  /*1f70*/  ISETP.GT.U32.AND P4, PT, R2.reuse, R55, PT ;  /* 0x000000370200720c */ /* 0x040fe20003f84070 */
[--C-:B------:R-:W-:Y:S01]  /*1f80*/  @!P1 IMAD.IADD R51, R51, 0x1, -R2.reuse ;  /* 0x0000000133339824 */ /* 0x100fe200078e0a02 */
[----:B------:R-:W-:Y:S01]  /*1f90*/  ISETP.GT.U32.AND P1, PT, R2, R45, PT ;  /* 0x0000002d0200720c */ /* 0x000fe20003f24070 */
[----:B------:R-:W-:Y:S01]  /*1fa0*/  @!P0 IMAD.MOV R41, RZ, RZ, -R41 ;  /* 0x000000ffff298224 */ /* 0x000fe200078e0a29 */
[----:B------:R-:W-:Y:S01]  /*1fb0*/  ISETP.GE.AND P0, PT, R32, RZ, PT ;  /* 0x000000ff2000720c */ /* 0x000fe20003f06270 */
[----:B------:R-:W-:Y:S01]  /*1fc0*/  @!P5 IMAD.MOV R33, RZ, RZ, -R33 ;  /* 0x000000ffff21d224 */ /* 0x000fe200078e0a21 */
[----:B------:R-:W-:Y:S01]  /*1fd0*/  LOP3.LUT R38, R8, 0x2e, RZ, 0xfc, !PT ;  /* 0x0000002e08267812 */ /* 0x000fe200078efcff */
[----:B------:R-:W-:Y:S01]  /*1fe0*/  @!P6 IMAD.IADD R49, R49, 0x1, -R2 ;  /* 0x000000013131e824 */ /* 0x000fe200078e0a02 */
[----:B------:R-:W-:Y:S01]  /*1ff0*/  ISETP.GE.AND P6, PT, R42, RZ, PT ;  /* 0x000000ff2a00720c */ /* 0x000fe20003fc6270 */
[----:B------:R-:W-:Y:S01]  /*2000*/  IMAD.HI.U32 R12, R6, R59, RZ ;  /* 0x0000003b060c7227 */ /* 0x000fe200078e00ff */
[----:B------:R-:W-:-:S02]  /*2010*/  IABS R57, R38 ;  /* 0x0000002600397213 */ /* 0x000fc40000000000 */
[C---:B------:R-:W-:Y:S01]  /*2020*/  ISETP.GT.U32.AND P5, PT, R2.reuse, R51, PT ;  /* 0x000000330200720c */ /* 0x040fe20003fa4070 */
[--C-:B------:R-:W-:Y:S01]  /*2030*/  @!P4 IMAD.IADD R55, R55, 0x1, -R2.reuse ;  /* 0x000000013737c824 */ /* 0x100fe200078e0a02 */
[----:B------:R-:W-:Y:S01]  /*2040*/  ISETP.GT.U32.AND P4, PT, R2, R53, PT ;  /* 0x000000350200720c */ /* 0x000fe20003f84070 */
[----:B------:R-:W-:Y:S01]  /*2050*/  @!P1 IMAD.IADD R45, R45, 0x1, -R2 ;  /* 0x000000012d2d9824 */ /* 0x000fe200078e0a02 */
[----:B------:R-:W-:Y:S01]  /*2060*/  LOP3.LUT R42, R8, 0x32, RZ, 0xfc, !PT ;  /* 0x00000032082a7812 */ /* 0x000fe200078efcff */
[----:B------:R-:W-:Y:S01]  /*2070*/  IMAD.HI.U32 R10, R6, R57, RZ ;  /* 0x00000039060a7227 */ /* 0x000fe200078e00ff */
[----:B------:R-:W-:Y:S02]  /*2080*/  ISETP.GE.AND P1, PT, R46, RZ, PT ;  /* 0x000000ff2e00720c */ /* 0x000fe40003f26270 */
[----:B------:R-:W-:Y:S01]  /*2090*/  IABS R61, R42 ;  /* 0x0000002a003d7213 */ /* 0x000fe20000000000 */
[----:B------:R-:W-:Y:S01]  /*20a0*/  @!P0 IMAD.MOV R45, RZ, RZ, -R45 ;  /* 0x000000ffff2d8224 */ /* 0x000fe200078e0a2d */
[----:B------:R-:W-:Y:S01]  /*20b0*/  ISETP.GT.U32.AND P0, PT, R2, R55, PT ;  /* 0x000000370200720c */ /* 0x000fe20003f04070 */
[----:B------:R-:W-:Y:S01]  /*20c0*/  IMAD.MOV R32, RZ, RZ, -R10 ;  /* 0x000000ffff207224 */ /* 0x000fe200078e0a0a */
[----:B------:R-:W-:Y:S01]  /*20d0*/  LOP3.LUT R46, R8, 0x36, RZ, 0xfc, !PT ;  /* 0x00000036082e7812 */ /* 0x000fe200078efcff */
[----:B------:R-:W-:Y:S01]  /*20e0*/  @!P6 IMAD.MOV R43, RZ, RZ, -R43 ;  /* 0x000000ffff2be224 */ /* 0x000fe200078e0a2b */
[----:B------:R-:W-:Y:S01]  /*20f0*/  ISETP.GE.AND P6, PT, R44, RZ, PT ;  /* 0x000000ff2c00720c */ /* 0x000fe20003fc6270 */
[----:B------:R-:W-:Y:S01]  /*2100*/  IMAD R57, R2, R32, R57 ;  /* 0x0000002002397224 */ /* 0x000fe200078e0239 */
[----:B------:R-:W-:Y:S01]  /*2110*/  LOP3.LUT R44, R8, 0x34, RZ, 0xfc, !PT ;  /* 0x00000034082c7812 */ /* 0x000fe200078efcff */
[----:B------:R-:W-:Y:S01]  /*2120*/  IMAD.MOV R12, RZ, RZ, -R12 ;  /* 0x000000ffff0c7224 */ /* 0x000fe200078e0a0c */
[----:B------:R-:W-:Y:S01]  /*2130*/  IABS R65, R46 ;  /* 0x0000002e00417213 */ /* 0x000fe20000000000 */
[--C-:B------:R-:W-:Y:S01]  /*2140*/  @!P5 IMAD.IADD R51, R51, 0x1, -R2.reuse ;  /* 0x000000013333d824 */ /* 0x100fe200078e0a02 */
[----:B------:R-:W-:Y:S01]  /*2150*/  ISETP.GE.AND P5, PT, R14, RZ, PT ;  /* 0x000000ff0e00720c */ /* 0x000fe20003fa6270 */
[----:B------:R-:W-:Y:S01]  /*2160*/  @!P4 IMAD.IADD R53, R53, 0x1, -R2 ;  /* 0x000000013535c824 */ /* 0x000fe200078e0a02 */
[----:B------:R-:W-:Y:S01]  /*2170*/  ISETP.GT.U32.AND P4, PT, R2, R57, PT ;  /* 0x000000390200720c */ /* 0x000fe20003f84070 */
[----:B------:R-:W-:Y:S01]  /*2180*/  IMAD.HI.U32 R14, R6, R61, RZ ;  /* 0x0000003d060e7227 */ /* 0x000fe200078e00ff */
[----:B------:R-:W-:-:S02]  /*2190*/  IABS R63, R44 ;  /* 0x0000002c003f7213 */ /* 0x000fc40000000000 */
[----:B------:R-:W-:Y:S01]  /*21a0*/  LOP3.LUT R32, R8, 0x3a, RZ, 0xfc, !PT ;  /* 0x0000003a08207812 */ /* 0x000fe200078efcff */
[C---:B------:R-:W-:Y:S02]  /*21b0*/  IMAD R59, R2.reuse, R12, R59 ;  /* 0x0000000c023b7224 */ /* 0x040fe400078e023b */
[----:B------:R-:W-:Y:S01]  /*21c0*/  IMAD.MOV R14, RZ, RZ, -R14 ;  /* 0x000000ffff0e7224 */ /* 0x000fe200078e0a0e */
[----:B------:R-:W-:Y:S01]  /*21d0*/  IABS R69, R32 ;  /* 0x0000002000457213 */ /* 0x000fe20000000000 */
[----:B------:R-:W-:Y:S01]  /*21e0*/  @!P0 IMAD.IADD R55, R55, 0x1, -R2 ;  /* 0x0000000137378824 */ /* 0x000fe200078e0a02 */
[----:B------:R-:W-:Y:S01]  /*21f0*/  ISETP.GT.U32.AND P0, PT, R2, R59, PT ;  /* 0x0000003b0200720c */ /* 0x000fe20003f04070 */
[----:B------:R-:W-:-:S04]  /*2200*/  IMAD.HI.U32 R16, R6, R63, RZ ;  /* 0x0000003f06107227 */ /* 0x000fc800078e00ff */
[----:B------:R-:W-:Y:S01]  /*2210*/  IMAD R61, R2, R14, R61 ;  /* 0x0000000e023d7224 */ /* 0x000fe200078e023d */
[----:B------:R-:W-:Y:S01]  /*2220*/  LOP3.LUT R14, R8, 0x3e, RZ, 0xfc, !PT ;  /* 0x0000003e080e7812 */ /* 0x000fe200078efcff */
[----:B------:R-:W-:Y:S02]  /*2230*/  IMAD.MOV R16, RZ, RZ, -R16 ;  /* 0x000000ffff107224 */ /* 0x000fe400078e0a10 */
[----:B------:R-:W-:Y:S01]  /*2240*/  @!P3 IMAD.MOV R39, RZ, RZ, -R39 ;  /* 0x000000ffff27b224 */ /* 0x000fe200078e0a27 */
[C---:B------:R-:W-:Y:S01]  /*2250*/  ISETP.GT.U32.AND P3, PT, R2.reuse, R49, PT ;  /* 0x000000310200720c */ /* 0x040fe20003f64070 */
[----:B------:R-:W-:Y:S01]  /*2260*/  @!P4 IMAD.IADD R57, R57, 0x1, -R2 ;  /* 0x000000013939c824 */ /* 0x000fe200078e0a02 */
[----:B------:R-:W-:Y:S01]  /*2270*/  ISETP.GT.U32.AND P4, PT, R2, R61, PT ;  /* 0x0000003d0200720c */ /* 0x000fe20003f84070 */
[----:B------:R-:W-:Y:S01]  /*2280*/  IMAD.HI.U32 R10, R6, R65, RZ ;  /* 0x00000041060a7227 */ /* 0x000fe200078e00ff */
[----:B------:R-:W-:-:S03]  /*2290*/  IABS R73, R14 ;  /* 0x0000000e00497213 */ /* 0x000fc60000000000 */
[----:B------:R-:W-:Y:S01]  /*22a0*/  IMAD R63, R2, R16, R63 ;  /* 0x00000010023f7224 */ /* 0x000fe200078e023f */
[----:B------:R-:W-:Y:S01]  /*22b0*/  LOP3.LUT R16, R8, 0x38, RZ, 0xfc, !PT ;  /* 0x0000003808107812 */ /* 0x000fe200078efcff */
[----:B------:R-:W-:Y:S02]  /*22c0*/  IMAD.MOV R10, RZ, RZ, -R10 ;  /* 0x000000ffff0a7224 */ /* 0x000fe400078e0a0a */
[--C-:B------:R-:W-:Y:S01]  /*22d0*/  @!P0 IMAD.IADD R59, R59, 0x1, -R2.reuse ;  /* 0x000000013b3b8824 */ /* 0x100fe200078e0a02 */
[C---:B------:R-:W-:Y:S01]  /*22e0*/  ISETP.GT.U32.AND P0, PT, R2.reuse, R63, PT ;  /* 0x0000003f0200720c */ /* 0x040fe20003f04070 */
[----:B------:R-:W-:Y:S01]  /*22f0*/  IMAD R65, R2, R10, R65 ;  /* 0x0000000a02417224 */ /* 0x000fe200078e0241 */
[----:B------:R-:W-:Y:S01]  /*2300*/  IABS R67, R16 ;  /* 0x0000001000437213 */ /* 0x000fe20000000000 */
[--C-:B------:R-:W-:Y:S01]  /*2310*/  @!P3 IMAD.IADD R49, R49, 0x1, -R2.reuse ;  /* 0x000000013131b824 */ /* 0x100fe200078e0a02 */
[----:B------:R-:W-:Y:S01]  /*2320*/  ISETP.GE.AND P3, PT, R48, RZ, PT ;  /* 0x000000ff3000720c */ /* 0x000fe20003f66270 */
[----:B------:R-:W-:Y:S01]  /*2330*/  @!P4 IMAD.IADD R61, R61, 0x1, -R2 ;  /* 0x000000013d3dc824 */ /* 0x000fe200078e0a02 */
[----:B------:R-:W-:Y:S01]  /*2340*/  LOP3.LUT R48, R8, 0x3c, RZ, 0xfc, !PT ;  /* 0x0000003c08307812 */ /* 0x000fe200078efcff */
[----:B------:R-:W-:Y:S01]  /*2350*/  IMAD.HI.U32 R8, R6, R67, RZ ;  /* 0x0000004306087227 */ /* 0x000fe200078e00ff */
[----:B------:R-:W-:-:S02]  /*2360*/  ISETP.GT.U32.AND P4, PT, R2, R65, PT ;  /* 0x000000410200720c */ /* 0x000fc40003f84070 */
[----:B------:R-:W-:Y:S01]  /*2370*/  IABS R71, R48 ;  /* 0x0000003000477213 */ /* 0x000fe20000000000 */
[----:B------:R-:W-:Y:S01]  /*2380*/  @!P1 IMAD.MOV R49, RZ, RZ, -R49 ;  /* 0x000000ffff319224 */ /* 0x000fe200078e0a31 */
[----:B------:R-:W-:Y:S01]  /*2390*/  ISETP.GT.U32.AND P1, PT, R2, R59, PT ;  /* 0x0000003b0200720c */ /* 0x000fe20003f24070 */
[----:B------:R-:W-:Y:S01]  /*23a0*/  @!P0 IMAD.IADD R63, R63, 0x1, -R2 ;  /* 0x000000013f3f8824 */ /* 0x000fe200078e0a02 */
[----:B------:R-:W-:Y:S01]  /*23b0*/  ISETP.GE.AND P0, PT, R36, RZ, PT ;  /* 0x000000ff2400720c */ /* 0x000fe20003f06270 */
[----:B------:R-:W-:-:S04]  /*23c0*/  IMAD.HI.U32 R12, R6, R71, RZ ;  /* 0x00000047060c7227 */ /* 0x000fc800078e00ff */
[----:B------:R-:W-:Y:S02]  /*23d0*/  IMAD.MOV R8, RZ, RZ, -R8 ;  /* 0x000000ffff087224 */ /* 0x000fe400078e0a08 */
[----:B------:R-:W-:Y:S02]  /*23e0*/  IMAD.MOV R12, RZ, RZ, -R12 ;  /* 0x000000ffff0c7224 */ /* 0x000fe400078e0a0c */
[----:B------:R-:W-:Y:S01]  /*23f0*/  @!P4 IMAD.IADD R65, R65, 0x1, -R2 ;  /* 0x000000014141c824 */ /* 0x000fe200078e0a02 */
[----:B------:R-:W-:Y:S01]  /*2400*/  ISETP.GT.U32.AND P4, PT, R2, R57, PT ;  /* 0x000000390200720c */ /* 0x000fe20003f84070 */
[----:B------:R-:W-:-:S04]  /*2410*/  IMAD.HI.U32 R10, R6, R69, RZ ;  /* 0x00000045060a7227 */ /* 0x000fc800078e00ff */
[C---:B------:R-:W-:Y:S02]  /*2420*/  IMAD R67, R2.reuse, R8, R67 ;  /* 0x0000000802437224 */ /* 0x040fe400078e0243 */
[----:B------:R-:W-:Y:S01]  /*2430*/  @!P3 IMAD.MOV R51, RZ, RZ, -R51 ;  /* 0x000000ffff33b224 */ /* 0x000fe200078e0a33 */
[C---:B------:R-:W-:Y:S01]  /*2440*/  ISETP.GT.U32.AND P3, PT, R2.reuse, R61, PT ;  /* 0x0000003d0200720c */ /* 0x040fe20003f64070 */
[----:B------:R-:W-:Y:S01]  /*2450*/  IMAD R71, R2, R12, R71 ;  /* 0x0000000c02477224 */ /* 0x000fe200078e0247 */
[----:B------:R-:W1:Y:S01]  /*2460*/  LDS R8, [UR6] ;  /* 0x00000006ff087984 */ /* 0x000e620008000800 */
[----:B------:R-:W-:-:S04]  /*2470*/  IMAD.HI.U32 R6, R6, R73, RZ ;  /* 0x0000004906067227 */ /* 0x000fc800078e00ff */
[----:B------:R-:W-:Y:S01]  /*2480*/  @!P5 IMAD.MOV R53, RZ, RZ, -R53 ;  /* 0x000000ffff35d224 */ /* 0x000fe200078e0a35 */
[C---:B------:R-:W-:Y:S01]  /*2490*/  ISETP.GT.U32.AND P5, PT, R2.reuse, R63, PT ;  /* 0x0000003f0200720c */ /* 0x040fe20003fa4070 */
[----:B------:R-:W-:Y:S02]  /*24a0*/  IMAD.MOV R10, RZ, RZ, -R10 ;  /* 0x000000ffff0a7224 */ /* 0x000fe400078e0a0a */
[----:B------:R-:W-:Y:S01]  /*24b0*/  @!P6 IMAD.MOV R47, RZ, RZ, -R47 ;  /* 0x000000ffff2fe224 */ /* 0x000fe200078e0a2f */
[C---:B------:R-:W-:Y:S01]  /*24c0*/  ISETP.GT.U32.AND P6, PT, R2.reuse, R65, PT ;  /* 0x000000410200720c */ /* 0x040fe20003fc4070 */
[----:B------:R-:W-:Y:S01]  /*24d0*/  @!P0 IMAD.MOV R55, RZ, RZ, -R55 ;  /* 0x000000ffff378224 */ /* 0x000fe200078e0a37 */
[C---:B------:R-:W-:Y:S01]  /*24e0*/  ISETP.GT.U32.AND P0, PT, R2.reuse, R67, PT ;  /* 0x000000430200720c */ /* 0x040fe20003f04070 */
[----:B------:R-:W-:Y:S02]  /*24f0*/  IMAD.MOV R6, RZ, RZ, -R6 ;  /* 0x000000ffff067224 */ /* 0x000fe400078e0a06 */
[----:B------:R-:W-:Y:S01]  /*2500*/  @!P1 IMAD.IADD R59, R59, 0x1, -R2 ;  /* 0x000000013b3b9824 */ /* 0x000fe200078e0a02 */
[C---:B------:R-:W-:Y:S01]  /*2510*/  ISETP.GT.U32.AND P1, PT, R2.reuse, R71, PT ;  /* 0x000000470200720c */ /* 0x040fe20003f24070 */
[----:B------:R-:W-:-:S02]  /*2520*/  IMAD R69, R2, R10, R69 ;  /* 0x0000000a02457224 */ /* 0x000fc400078e0245 */
[C---:B------:R-:W-:Y:S02]  /*2530*/  IMAD R73, R2.reuse, R6, R73 ;  /* 0x0000000602497224 */ /* 0x040fe400078e0249 */
[--C-:B------:R-:W-:Y:S01]  /*2540*/  @!P4 IMAD.IADD R57, R57, 0x1, -R2.reuse ;  /* 0x000000013939c824 */ /* 0x100fe200078e0a02 */
[C---:B------:R-:W-:Y:S01]  /*2550*/  ISETP.GT.U32.AND P4, PT, R2.reuse, R69, PT ;  /* 0x000000450200720c */ /* 0x040fe20003f84070 */
[--C-:B------:R-:W-:Y:S01]  /*2560*/  @!P3 IMAD.IADD R61, R61, 0x1, -R2.reuse ;  /* 0x000000013d3db824 */ /* 0x100fe200078e0a02 */
[----:B------:R-:W-:Y:S01]  /*2570*/  ISETP.GT.U32.AND P3, PT, R2, R73, PT ;  /* 0x000000490200720c */ /* 0x000fe20003f64070 */
[--C-:B------:R-:W-:Y:S01]  /*2580*/  @!P5 IMAD.IADD R63, R63, 0x1, -R2.reuse ;  /* 0x000000013f3fd824 */ /* 0x100fe200078e0a02 */
[----:B------:R-:W-:Y:S01]  /*2590*/  ISETP.GE.AND P5, PT, R38, RZ, PT ;  /* 0x000000ff2600720c */ /* 0x000fe20003fa6270 */
[--C-:B------:R-:W-:Y:S01]  /*25a0*/  @!P6 IMAD.IADD R65, R65, 0x1, -R2.reuse ;  /* 0x000000014141e824 */ /* 0x100fe200078e0a02 */
[----:B------:R-:W-:Y:S01]  /*25b0*/  ISETP.GE.AND P6, PT, R40, RZ, PT ;  /* 0x000000ff2800720c */ /* 0x000fe20003fc6270 */
[--C-:B------:R-:W-:Y:S01]  /*25c0*/  @!P0 IMAD.IADD R67, R67, 0x1, -R2.reuse ;  /* 0x0000000143438824 */ /* 0x100fe200078e0a02 */
[----:B------:R-:W-:Y:S01]  /*25d0*/  ISETP.GE.AND P0, PT, R42, RZ, PT ;  /* 0x000000ff2a00720c */ /* 0x000fe20003f06270 */
[----:B------:R-:W-:Y:S01]  /*25e0*/  @!P1 IMAD.IADD R71, R71, 0x1, -R2 ;  /* 0x0000000147479824 */ /* 0x000fe200078e0a02 */
[----:B------:R-:W-:Y:S01]  /*25f0*/  ISETP.GE.AND P1, PT, R46, RZ, PT ;  /* 0x000000ff2e00720c */ /* 0x000fe20003f26270 */
[----:B------:R-:W-:-:S02]  /*2600*/  IMAD.SHL.U32 R6, R168, 0x200000, RZ ;  /* 0x00200000a8067824 */ /* 0x000fc400078e00ff */
[--C-:B------:R-:W-:Y:S01]  /*2610*/  @!P4 IMAD.IADD R69, R69, 0x1, -R2.reuse ;  /* 0x000000014545c824 */ /* 0x100fe200078e0a02 */
[----:B------:R-:W-:Y:S01]  /*2620*/  ISETP.GE.AND P4, PT, R44, RZ, PT ;  /* 0x000000ff2c00720c */ /* 0x000fe20003f86270 */
[--C-:B------:R-:W-:Y:S01]  /*2630*/  @!P3 IMAD.IADD R73, R73, 0x1, -R2.reuse ;  /* 0x000000014949b824 */ /* 0x100fe200078e0a02 */
[C---:B------:R-:W-:Y:S01]  /*2640*/  ISETP.GT.U32.AND P3, PT, R2.reuse, R67, PT ;  /* 0x000000430200720c */ /* 0x040fe20003f64070 */
[----:B------:R-:W-:Y:S01]  /*2650*/  @!P5 IMAD.MOV R57, RZ, RZ, -R57 ;  /* 0x000000ffff39d224 */ /* 0x000fe200078e0a39 */
[C---:B------:R-:W-:Y:S01]  /*2660*/  ISETP.GT.U32.AND P5, PT, R2.reuse, R69, PT ;  /* 0x000000450200720c */ /* 0x040fe20003fa4070 */
[----:B------:R-:W-:Y:S01]  /*2670*/  @!P6 IMAD.MOV R59, RZ, RZ, -R59 ;  /* 0x000000ffff3be224 */ /* 0x000fe200078e0a3b */
[C---:B------:R-:W-:Y:S01]  /*2680*/  ISETP.GT.U32.AND P6, PT, R2.reuse, R73, PT ;  /* 0x000000490200720c */ /* 0x040fe20003fc4070 */
[----:B------:R-:W-:Y:S01]  /*2690*/  @!P0 IMAD.MOV R61, RZ, RZ, -R61 ;  /* 0x000000ffff3d8224 */ /* 0x000fe200078e0a3d */
[----:B------:R-:W-:Y:S01]  /*26a0*/  ISETP.GT.U32.AND P0, PT, R2, R71, PT ;  /* 0x000000470200720c */ /* 0x000fe20003f04070 */
[----:B------:R-:W-:Y:S01]  /*26b0*/  @!P1 IMAD.MOV R65, RZ, RZ, -R65 ;  /* 0x000000ffff419224 */ /* 0x000fe200078e0a41 */
[----:B------:R-:W-:Y:S01]  /*26c0*/  ISETP.GE.AND P1, PT, R32, RZ, PT ;  /* 0x000000ff2000720c */ /* 0x000fe20003f26270 */
[----:B------:R-:W-:Y:S01]  /*26d0*/  IMAD.MOV.U32 R36, RZ, RZ, R3 ;  /* 0x000000ffff247224 */ /* 0x000fe200078e0003 */
[----:B-1----:R-:W-:Y:S01]  /*26e0*/  R2UR UR18, R8 ;  /* 0x00000000081272ca */ /* 0x002fe200000e0000 */
[----:B------:R-:W-:Y:S01]  /*26f0*/  VIADD R8, R4, 0xffffffe0 ;  /* 0xffffffe004087836 */ /* 0x000fe20000000000 */
[----:B------:R-:W-:Y:S01]  /*2700*/  LOP3.LUT R6, R6, 0x600000, RZ, 0xc0, !PT ;  /* 0x0060000006067812 */ /* 0x000fe200078ec0ff */
[--C-:B------:R-:W-:Y:S01]  /*2710*/  @!P3 IMAD.IADD R67, R67, 0x1, -R2.reuse ;  /* 0x000000014343b824 */ /* 0x100fe200078e0a02 */
[----:B------:R-:W-:Y:S01]  /*2720*/  BAR.SYNC.DEFER_BLOCKING 0x0 ;  /* 0x0000000000007b1d */ /* 0x000fe20000010000 */
[--C-:B------:R-:W-:Y:S01]  /*2730*/  @!P5 IMAD.IADD R69, R69, 0x1, -R2.reuse ;  /* 0x000000014545d824 */ /* 0x100fe200078e0a02 */
[----:B------:R-:W-:Y:S01]  /*2740*/  ISETP.GE.AND P3, PT, R48, RZ, PT ;  /* 0x000000ff3000720c */ /* 0x000fe20003f66270 */
[--C-:B------:R-:W-:Y:S01]  /*2750*/  @!P6 IMAD.IADD R73, R73, 0x1, -R2.reuse ;  /* 0x000000014949e824 */ /* 0x100fe200078e0a02 */
[----:B------:R-:W-:Y:S01]  /*2760*/  ISETP.GE.AND P5, PT, R50, RZ, PT ;  /* 0x000000ff3200720c */ /* 0x000fe20003fa6270 */
[----:B------:R-:W-:Y:S01]  /*2770*/  @!P0 IMAD.IADD R71, R71, 0x1, -R2 ;  /* 0x0000000147478824 */ /* 0x000fe200078e0a02 */
[----:B------:R-:W-:Y:S01]  /*2780*/  ISETP.GE.AND P0, PT, R14, RZ, PT ;  /* 0x000000ff0e00720c */ /* 0x000fe20003f06270 */
[----:B------:R-:W-:Y:S01]  /*2790*/  VIADD R2, R4, 0xffffffff ;  /* 0xffffffff04027836 */ /* 0x000fe20000000000 */
[----:B------:R-:W-:Y:S01]  /*27a0*/  R2UR UR7, R6 ;  /* 0x00000000060772ca */ /* 0x000fe200000e0000 */
[----:B------:R-:W-:Y:S01]  /*27b0*/  @!P1 IMAD.MOV R69, RZ, RZ, -R69 ;  /* 0x000000ffff459224 */ /* 0x000fe200078e0a45 */
[----:B------:R-:W-:Y:S01]  /*27c0*/  ISETP.GE.U32.AND P1, PT, R8, 0x7fffffa1, PT ;  /* 0x7fffffa10800780c */ /* 0x000fe20003f26070 */
[----:B------:R-:W-:Y:S01]  /*27d0*/  @!P4 IMAD.MOV R63, RZ, RZ, -R63 ;  /* 0x000000ffff3fc224 */ /* 0x000fe200078e0a3f */
[----:B------:R-:W-:Y:S01]  /*27e0*/  ISETP.GE.U32.AND P6, PT, R2, 0x7fffffc0, PT ;  /* 0x7fffffc00200780c */ /* 0x000fe20003fc6070 */
[----:B------:R-:W-:Y:S01]  /*27f0*/  VIADD R6, R4, 0xfffffff0 ;  /* 0xfffffff004067836 */ /* 0x000fe20000000000 */
[----:B------:R-:W-:Y:S01]  /*2800*/  SEL R2, RZ, 0x1, P1 ;  /* 0x00000001ff027807 */ /* 0x000fe20000800000 */
[----:B------:R-:W-:Y:S01]  /*2810*/  IMAD.SHL.U32 R3, R22, 0x100, RZ ;  /* 0x0000010016037824 */ /* 0x000fe200078e00ff */
[----:B------:R-:W-:Y:S01]  /*2820*/  ISETP.GE.AND P4, PT, R16, RZ, PT ;  /* 0x000000ff1000720c */ /* 0x000fe20003f86270 */
[----:B------:R-:W-:Y:S01]  /*2830*/  @!P3 IMAD.MOV R71, RZ, RZ, -R71 ;  /* 0x000000ffff47b224 */ /* 0x000fe200078e0a47 */
[----:B------:R-:W-:Y:S01]  /*2840*/  ISETP.NE.AND P3, PT, R35, RZ, PT ;  /* 0x000000ff2300720c */ /* 0x000fe20003f65270 */
[----:B------:R-:W-:Y:S01]  /*2850*/  IMAD.IADD R2, R2, 0x1, R89 ;  /* 0x0000000102027824 */ /* 0x000fe200078e0259 */
[----:B------:R-:W-:Y:S01]  /*2860*/  LOP3.LUT R3, R3, 0xf00, RZ, 0xe2, !PT ;  /* 0x00000f0003037812 */ /* 0x000fe200078ee2ff */
[----:B------:R-:W1:Y:S01]  /*2870*/  LDC.64 R88, c[0x0][0x3a8] ;  /* 0x0000ea00ff587b82 */ /* 0x000e620000000a00 */
[----:B------:R-:W-:Y:S01]  /*2880*/  @!P0 IMAD.MOV R73, RZ, RZ, -R73 ;  /* 0x000000ffff498224 */ /* 0x000fe200078e0a49 */
[----:B------:R-:W-:Y:S01]  /*2890*/  ISETP.NE.AND P0, PT, R34, RZ, PT ;  /* 0x000000ff2200720c */ /* 0x000fe20003f05270 */
[----:B------:R-:W-:Y:S01]  /*28a0*/  @!P5 IMAD.MOV R36, RZ, RZ, -R36 ;  /* 0x000000ffff24d224 */ /* 0x000fe200078e0a24 */
[----:B------:R-:W-:Y:S01]  /*28b0*/  LOP3.LUT R2, R2, 0x3, RZ, 0xc0, !PT ;  /* 0x0000000302027812 */ /* 0x000fe200078ec0ff */
[----:B------:R-:W-:-:S03]  /*28c0*/  IMAD R3, R18, 0x1000, R3 ;  /* 0x0000100012037824 */ /* 0x000fc600078e0203 */
[----:B------:R-:W-:Y:S01]  /*28d0*/  IADD3 R30, PT, PT, R2, R87, R30 ;  /* 0x00000057021e7210 */ /* 0x000fe20007ffe01e */
[----:B------:R-:W-:Y:S01]  /*28e0*/  @!P4 IMAD.MOV R67, RZ, RZ, -R67 ;  /* 0x000000ffff43c224 */ /* 0x000fe200078e0a43 */
[----:B------:R-:W-:Y:S01]  /*28f0*/  ISETP.GE.U32.AND P4, PT, R6, 0x7fffffb1, PT ;  /* 0x7fffffb10600780c */ /* 0x000fe20003f86070 */
[----:B------:R-:W-:Y:S01]  /*2900*/  VIADD R6, R4, 0xfffffffe ;  /* 0xfffffffe04067836 */ /* 0x000fe20000000000 */
[----:B------:R-:W-:Y:S02]  /*2910*/  LOP3.LUT R2, RZ, R35, RZ, 0x33, !PT ;  /* 0x00000023ff027212 */ /* 0x000fe400078e33ff */
[----:B------:R-:W-:Y:S02]  /*2920*/  LOP3.LUT R35, R30, 0xf, RZ, 0xc0, !PT ;  /* 0x0000000f1e237812 */ /* 0x000fe400078ec0ff */
[----:B------:R-:W-:Y:S02]  /*2930*/  SEL R133, R2, R39, !P3 ;  /* 0x0000002702857207 */ /* 0x000fe40005800000 */
[----:B------:R-:W-:Y:S01]  /*2940*/  ISETP.GE.U32.AND P5, PT, R6, 0x7fffffbf, PT ;  /* 0x7fffffbf0600780c */ /* 0x000fe20003fa6070 */
[----:B------:R-:W-:Y:S01]  /*2950*/  IMAD R26, R26, 0x10, R35 ;  /* 0x000000101a1a7824 */ /* 0x000fe200078e0223 */
[----:B------:R-:W-:-:S02]  /*2960*/  SEL R125, R2, R7, !P3 ;  /* 0x00000007027d7207 */ /* 0x000fc40005800000 */
[C---:B------:R-:W-:Y:S02]  /*2970*/  SEL R119, R2.reuse, R9, !P3 ;  /* 0x0000000902777207 */ /* 0x040fe40005800000 */
[C---:B------:R-:W-:Y:S02]  /*2980*/  SEL R136, R2.reuse, R11, !P3 ;  /* 0x0000000b02887207 */ /* 0x040fe40005800000 */
[C---:B------:R-:W-:Y:S02]  /*2990*/  SEL R123, R2.reuse, R13, !P3 ;  /* 0x0000000d027b7207 */ /* 0x040fe40005800000 */
[C---:B------:R-:W-:Y:S02]  /*29a0*/  SEL R126, R2.reuse, R15, !P3 ;  /* 0x0000000f027e7207 */ /* 0x040fe40005800000 */
[C---:B------:R-:W-:Y:S02]  /*29b0*/  SEL R128, R2.reuse, R17, !P3 ;  /* 0x0000001102807207 */ /* 0x040fe40005800000 */
        /* <DEDUP_REMOVED lines=25> */
[----:B------:R-:W-:Y:S01]  /*2b50*/  @!P0 LOP3.LUT R36, RZ, R34, RZ, 0x33, !PT ;  /* 0x00000022ff248212 */ /* 0x000fe200078e33ff */
[----:B-1----:R-:W-:Y:S06]  /*2b60*/  BRA.U UP0, `(.L_x_11) ;  /* 0x0000000100187547 */ /* 0x002fec000b800000 */
[----:B------:R-:W-:Y:S01]  /*2b70*/  ELECT P0, URZ, PT ;  /* 0x0000000000ff782f */ /* 0x000fe20003800000 */
[----:B------:R-:W-:Y:S01]  /*2b80*/  IMAD.MOV.U32 R2, RZ, RZ, 0x1 ;  /* 0x00000001ff027424 */ /* 0x000fe200078e00ff */
[----:B------:R-:W-:Y:S01]  /*2b90*/  UMOV UR4, 0x40 ;  /* 0x0000004000047882 */ /* 0x000fe20000000000 */
[----:B------:R-:W-:Y:S01]  /*2ba0*/  UVIRTCOUNT.DEALLOC.SMPOOL 0x80 ;  /* 0x000000800000784c */ /* 0x000fe20000000000 */
[----:B------:R-:W-:-:S09]  /*2bb0*/  ULEA UR4, UR9, UR4, 0x18 ;  /* 0x0000000409047291 */ /* 0x000fd2000f8ec0ff */
[----:B------:R1:W-:Y:S03]  /*2bc0*/  @P0 STS.U8 [UR4], R2 ;  /* 0x00000002ff000988 */ /* 0x0003e60008000004 */
.L_x_11:
[----:B------:R-:W-:Y:S01]  /*2bd0*/  UIADD3 UR7, UPT, UPT, UR18, UR7, URZ ;  /* 0x0000000712077290 */ /* 0x000fe2000fffe0ff */
[----:B------:R-:W-:Y:S01]  /*2be0*/  IMAD R36, R36, R5, RZ ;  /* 0x0000000524247224 */ /* 0x000fe200078e02ff */
[----:B------:R-:W-:Y:S01]  /*2bf0*/  VOTEU.ALL UP1, P2 ;  /* 0x0000000000ff7886 */ /* 0x000fe20001020000 */
[----:B------:R-:W-:Y:S01]  /*2c00*/  UIADD3 UR8, UPT, UPT, UR6, 0x4000, URZ ;  /* 0x0000400006087890 */ /* 0x000fe2000fffe0ff */
[----:B------:R-:W-:Y:S01]  /*2c10*/  LOP3.LUT R26, R26, 0xff, RZ, 0xc0, !PT ;  /* 0x000000ff1a1a7812 */ /* 0x000fe200078ec0ff */
[----:B------:R-:W-:Y:S01]  /*2c20*/  VOTEU.ALL UP2, P2 ;  /* 0x0000000000ff7886 */ /* 0x000fe20001040000 */
[----:B------:R-:W-:Y:S01]  /*2c30*/  IMAD.SHL.U32 R38, R36, 0x2, RZ ;  /* 0x0000000224267824 */ /* 0x000fe200078e00ff */
[----:B------:R-:W-:-:S04]  /*2c40*/  @!UP1 UIADD3 UR10, UPT, UPT, -UR5, 0x100000, URZ ;  /* 0x00100000050a9890 */ /* 0x000fc8000fffe1ff */
[----:B------:R-:W-:Y:S02]  /*2c50*/  @!UP1 USHF.L.U32 UR11, UR10, 0xb, URZ ;  /* 0x0000000b0a0b9899 */ /* 0x000fe400080006ff */
[----:B------:R-:W-:Y:S01]  /*2c60*/  @!UP1 USHF.L.U32 UR10, UR10, 0x1, URZ ;  /* 0x000000010a0a9899 */ /* 0x000fe200080006ff */
[----:B------:R-:W-:Y:S01]  /*2c70*/  IMAD R17, R88, 0x1e, RZ ;  /* 0x0000001e58117824 */ /* 0x000fe200078e02ff */
[----:B------:R-:W-:Y:S01]  /*2c80*/  STTM.x128 tmem[UR7], RZ ;  /* 0x000000ff000079ed */ /* 0x000fe200083c0007 */
[----:B------:R-:W2:Y:S02]  /*2c90*/  FENCE.VIEW.ASYNC.T ;  /* 0x00000000000073c6 */ /* 0x000ea40000000200 */
[----:B--2---:R-:W-:Y:S01]  /*2ca0*/  BAR.SYNC.DEFER_BLOCKING 0x0 ;  /* 0x0000000000007b1d */ /* 0x004fe20000010000 */
[----:B------:R-:W-:Y:S01]  /*2cb0*/  IMAD.IADD R26, R3, 0x1, R26 ;  /* 0x00000001031a7824 */ /* 0x000fe200078e021a */
[----:B------:R-:W-:Y:S01]  /*2cc0*/  IADD3 R94, P0, PT, R38, UR12, RZ ;  /* 0x0000000c265e7c10 */ /* 0x000fe2000ff1e0ff */
[C---:B-1----:R-:W-:Y:S01]  /*2cd0*/  IMAD.SHL.U32 R2, R88.reuse, 0x2, RZ ;  /* 0x0000000258027824 */ /* 0x042fe200078e00ff */
[----:B------:R-:W-:Y:S01]  /*2ce0*/  PRMT R111, RZ, 0x7610, R111 ;  /* 0x00007610ff6f7816 */ /* 0x000fe2000000006f */
[----:B------:R-:W-:Y:S01]  /*2cf0*/  IMAD R3, R88, 0xf, RZ ;  /* 0x0000000f58037824 */ /* 0x000fe200078e02ff */
[----:B------:R-:W-:-:S02]  /*2d00*/  LEA.HI.X.SX32 R95, R36, UR13, 0x1, P0 ;  /* 0x0000000d245f7c11 */ /* 0x000fc400080f0eff */
[----:B------:R-:W-:Y:S01]  /*2d10*/  PRMT R97, RZ, 0x7610, R97 ;  /* 0x00007610ff617816 */ /* 0x000fe20000000061 */
[C---:B------:R-:W-:Y:S01]  /*2d20*/  IMAD R15, R88.reuse, 0x22, RZ ;  /* 0x00000022580f7824 */ /* 0x040fe200078e02ff */
[----:B------:R-:W-:Y:S02]  /*2d30*/  PRMT R110, RZ, 0x7610, R110 ;  /* 0x00007610ff6e7816 */ /* 0x000fe4000000006e */
[----:B------:R-:W-:Y:S02]  /*2d40*/  PRMT R108, RZ, 0x7610, R108 ;  /* 0x00007610ff6c7816 */ /* 0x000fe4000000006c */
[----:B------:R-:W-:Y:S01]  /*2d50*/  PRMT R93, RZ, 0x7610, R93 ;  /* 0x00007610ff5d7816 */ /* 0x000fe2000000005d */
[C---:B------:R-:W-:Y:S02]  /*2d60*/  IMAD R21, R88.reuse, 0x24, RZ ;  /* 0x0000002458157824 */ /* 0x040fe400078e02ff */
[C---:B------:R-:W-:Y:S02]  /*2d70*/  IMAD.SHL.U32 R185, R88.reuse, 0x4, RZ ;  /* 0x0000000458b97824 */ /* 0x040fe400078e00ff */
[C---:B------:R-:W-:Y:S01]  /*2d80*/  IMAD R45, R88.reuse, 0x12, RZ ;  /* 0x00000012582d7824 */ /* 0x040fe200078e02ff */
[----:B------:R-:W-:Y:S01]  /*2d90*/  PRMT R109, RZ, 0x7610, R109 ;  /* 0x00007610ff6d7816 */ /* 0x000fe2000000006d */
[----:B------:R-:W-:Y:S01]  /*2da0*/  IMAD R19, R88, 0x26, RZ ;  /* 0x0000002658137824 */ /* 0x000fe200078e02ff */
[----:B------:R-:W-:-:S02]  /*2db0*/  PRMT R91, RZ, 0x7610, R91 ;  /* 0x00007610ff5b7816 */ /* 0x000fc4000000005b */
[----:B------:R-:W-:Y:S01]  /*2dc0*/  PRMT R90, RZ, 0x7610, R90 ;  /* 0x00007610ff5a7816 */ /* 0x000fe2000000005a */
[----:B------:R-:W1:Y:S02]  /*2dd0*/  FENCE.VIEW.ASYNC.S ;  /* 0x00000000000073c6 */ /* 0x000e640000000000 */
[----:B-1----:R1:W2:Y:S02]  /*2de0*/  @!UP2 SYNCS.EXCH.64 URZ, [UR8], UR10 ;  /* 0x0000000a08ffa5b2 */ /* 0x0022a40008000100 */
[----:B--2---:R-:W-:Y:S01]  /*2df0*/  BAR.SYNC.DEFER_BLOCKING 0x0 ;  /* 0x0000000000007b1d */ /* 0x004fe20000010000 */
[----:B------:R-:W-:Y:S01]  /*2e00*/  LOP3.LUT R101, R26, 0xffff, RZ, 0xc0, !PT ;  /* 0x0000ffff1a657812 */ /* 0x000fe200078ec0ff */
[----:B------:R-:W-:Y:S01]  /*2e10*/  VIADD R5, R4, 0xfffffffd ;  /* 0xfffffffd04057836 */ /* 0x000fe20000000000 */
[-C--:B------:R-:W-:Y:S02]  /*2e20*/  IADD3 R10, P0, PT, R17, R94.reuse, RZ ;  /* 0x0000005e110a7210 */ /* 0x080fe40007f1e0ff */
[----:B------:R-:W-:Y:S01]  /*2e30*/  IADD3 R6, P3, PT, R2, R94, RZ ;  /* 0x0000005e02067210 */ /* 0x000fe20007f7e0ff */
[C---:B------:R-:W-:Y:S01]  /*2e40*/  IMAD R23, R88.reuse, 0x28, RZ ;  /* 0x0000002858177824 */ /* 0x040fe200078e02ff */
[----:B------:R-:W-:Y:S01]  /*2e50*/  SHF.R.U32.HI R8, RZ, 0xe, R101 ;  /* 0x0000000eff087819 */ /* 0x000fe20000011665 */
[----:B------:R-:W-:Y:S01]  /*2e60*/  IMAD R176, R88, 0xa, RZ ;  /* 0x0000000a58b07824 */ /* 0x000fe200078e02ff */
[----:B------:R-:W-:-:S02]  /*2e70*/  LEA.HI.X.SX32 R11, R3, R95, 0x1, P0 ;  /* 0x0000005f030b7211 */ /* 0x000fc400000f0eff */
[----:B------:R-:W-:Y:S01]  /*2e80*/  PRMT R100, RZ, 0x7610, R100 ;  /* 0x00007610ff647816 */ /* 0x000fe20000000064 */
[----:B------:R-:W-:Y:S01]  /*2e90*/  IMAD R27, R88, 0x2a, RZ ;  /* 0x0000002a581b7824 */ /* 0x000fe200078e02ff */
[----:B------:R-:W-:Y:S01]  /*2ea0*/  ISETP.GE.U32.AND P0, PT, R5, 0x7fffffbe, PT ;  /* 0x7fffffbe0500780c */ /* 0x000fe20003f06070 */
[----:B------:R-:W-:Y:S01]  /*2eb0*/  VIADD R5, R4, 0xfffffffb ;  /* 0xfffffffb04057836 */ /* 0x000fe20000000000 */
[C---:B------:R-:W-:Y:S02]  /*2ec0*/  LEA.HI.X.SX32 R7, R88.reuse, R95, 0x1, P3 ;  /* 0x0000005f58077211 */ /* 0x040fe400018f0eff */
[----:B------:R-:W-:Y:S02]  /*2ed0*/  PRMT R87, RZ, 0x7610, R87 ;  /* 0x00007610ff577816 */ /* 0x000fe40000000057 */
[----:B------:R-:W-:Y:S01]  /*2ee0*/  PRMT R92, RZ, 0x7610, R92 ;  /* 0x00007610ff5c7816 */ /* 0x000fe2000000005c */
[----:B------:R-:W-:Y:S01]  /*2ef0*/  IMAD R31, R88, 0x2c, RZ ;  /* 0x0000002c581f7824 */ /* 0x000fe200078e02ff */
[----:B------:R-:W-:Y:S01]  /*2f00*/  LOP3.LUT P3, RZ, R8, 0x1, RZ, 0xc0, !PT ;  /* 0x0000000108ff7812 */ /* 0x000fe2000786c0ff */
[----:B------:R-:W-:-:S02]  /*2f10*/  IMAD R3, R88, 0x11, RZ ;  /* 0x0000001158037824 */ /* 0x000fc400078e02ff */
[C---:B------:R-:W-:Y:S01]  /*2f20*/  IMAD R183, R88.reuse, 0x5, RZ ;  /* 0x0000000558b77824 */ /* 0x040fe200078e02ff */
[----:B0-----:R-:W5:Y:S01]  /*2f30*/  @!P4 LDG.E.U16 R97, desc[UR16][R10.64] ;  /* 0x000000100a61c981 */ /* 0x001f62000c1e1500 */
[CC--:B------:R-:W-:Y:S02]  /*2f40*/  LEA R8, P4, R88.reuse, R94.reuse, 0x2 ;  /* 0x0000005e58087211 */ /* 0x0c0fe400078810ff */
[----:B------:R-:W-:Y:S01]  /*2f50*/  PRMT R106, RZ, 0x7610, R106 ;  /* 0x00007610ff6a7816 */ /* 0x000fe2000000006a */
[----:B------:R-:W5:Y:S01]  /*2f60*/  @!P6 LDG.E.U16 R111, desc[UR16][R94.64] ;  /* 0x000000105e6fe981 */ /* 0x000f62000c1e1500 */
[----:B------:R-:W-:Y:S01]  /*2f70*/  IADD3 R12, P6, PT, R15, R94, RZ ;  /* 0x0000005e0f0c7210 */ /* 0x000fe20007fde0ff */
[C---:B------:R-:W-:Y:S01]  /*2f80*/  IMAD R35, R88.reuse, 0x2e, RZ ;  /* 0x0000002e58237824 */ /* 0x040fe200078e02ff */
[----:B------:R-:W-:Y:S01]  /*2f90*/  PRMT R85, RZ, 0x7610, R85 ;  /* 0x00007610ff557816 */ /* 0x000fe20000000055 */
[----:B------:R0:W5:Y:S01]  /*2fa0*/  @!P5 LDG.E.U16 R110, desc[UR16][R6.64] ;  /* 0x00000010066ed981 */ /* 0x000162000c1e1500 */
[----:B------:R-:W-:Y:S01]  /*2fb0*/  ISETP.GE.U32.AND P5, PT, R5, 0x7fffffbc, PT ;  /* 0x7fffffbc0500780c */ /* 0x000fe20003fa6070 */
[----:B------:R-:W-:Y:S01]  /*2fc0*/  IMAD R29, R88, 0x18, RZ ;  /* 0x00000018581d7824 */ /* 0x000fe200078e02ff */
[----:B------:R-:W-:-:S02]  /*2fd0*/  SHF.R.U32.HI R5, RZ, 0xd, R101 ;  /* 0x0000000dff057819 */ /* 0x000fc40000011665 */
[----:B------:R-:W-:Y:S01]  /*2fe0*/  PRMT R86, RZ, 0x7610, R86 ;  /* 0x00007610ff567816 */ /* 0x000fe20000000056 */
[----:B------:R-:W-:Y:S01]  /*2ff0*/  IMAD R173, R88, 0xc, RZ ;  /* 0x0000000c58ad7824 */ /* 0x000fe200078e02ff */
[-C--:B------:R-:W-:Y:S02]  /*3000*/  LEA.HI.X.SX32 R9, R2, R95.reuse, 0x1, P4 ;  /* 0x0000005f02097211 */ /* 0x080fe400020f0eff */
[----:B------:R-:W-:Y:S02]  /*3010*/  PRMT R84, RZ, 0x7610, R84 ;  /* 0x00007610ff547816 */ /* 0x000fe40000000054 */
[----:B------:R-:W-:Y:S01]  /*3020*/  PRMT R98, RZ, 0x7610, R98 ;  /* 0x00007610ff627816 */ /* 0x000fe20000000062 */
[----:B------:R2:W5:Y:S01]  /*3030*/  @!P0 LDG.E.U16 R108, desc[UR16][R8.64] ;  /* 0x00000010086c8981 */ /* 0x000562000c1e1500 */
[----:B------:R-:W-:Y:S01]  /*3040*/  LEA.HI.X.SX32 R13, R3, R95, 0x1, P6 ;  /* 0x0000005f030d7211 */ /* 0x000fe200030f0eff */
[----:B------:R-:W-:Y:S01]  /*3050*/  IMAD R43, R88, 0x30, RZ ;  /* 0x00000030582b7824 */ /* 0x000fe200078e02ff */
[----:B------:R-:W-:-:S02]  /*3060*/  LOP3.LUT P4, RZ, R5, 0x1, RZ, 0xc0, !PT ;  /* 0x0000000105ff7812 */ /* 0x000fc4000788c0ff */
[----:B------:R-:W-:Y:S01]  /*3070*/  PRMT R82, RZ, 0x7610, R82 ;  /* 0x00007610ff527816 */ /* 0x000fe20000000052 */
[----:B------:R-:W5:Y:S01]  /*3080*/  @P3 LDG.E.U16 R93, desc[UR16][R12.64] ;  /* 0x000000100c5d3981 */ /* 0x000f62000c1e1500 */
[CC--:B0-----:R-:W-:Y:S01]  /*3090*/  LEA R6, P0, R88.reuse, R94.reuse, 0x3 ;  /* 0x0000005e58067211 */ /* 0x0c1fe200078018ff */
[----:B------:R-:W-:Y:S01]  /*30a0*/  IMAD R182, R88, 0x6, RZ ;  /* 0x0000000658b67824 */ /* 0x000fe200078e02ff */
[----:B------:R-:W-:Y:S01]  /*30b0*/  IADD3 R10, P3, PT, R21, R94, RZ ;  /* 0x0000005e150a7210 */ /* 0x000fe20007f7e0ff */
[----:B------:R-:W-:Y:S01]  /*30c0*/  VIADD R3, R4, 0xfffffff5 ;  /* 0xfffffff504037836 */ /* 0x000fe20000000000 */
[----:B------:R-:W-:Y:S02]  /*30d0*/  SHF.R.U32.HI R5, RZ, 0xc, R101 ;  /* 0x0000000cff057819 */ /* 0x000fe40000011665 */
[----:B------:R-:W-:Y:S01]  /*30e0*/  PRMT R83, RZ, 0x7610, R83 ;  /* 0x00007610ff537816 */ /* 0x000fe20000000053 */
[C---:B------:R-:W-:Y:S01]  /*30f0*/  IMAD R186, R88.reuse, 0x3, RZ ;  /* 0x0000000358ba7824 */ /* 0x040fe200078e02ff */
[-C--:B------:R-:W-:Y:S01]  /*3100*/  LEA.HI.X.SX32 R7, R185, R95.reuse, 0x1, P0 ;  /* 0x0000005fb9077211 */ /* 0x080fe200000f0eff */
[----:B------:R-:W-:Y:S01]  /*3110*/  IMAD R51, R88, 0x34, RZ ;  /* 0x0000003458337824 */ /* 0x000fe200078e02ff */
[----:B------:R-:W-:-:S02]  /*3120*/  LEA.HI.X.SX32 R11, R45, R95, 0x1, P3 ;  /* 0x0000005f2d0b7211 */ /* 0x000fc400018f0eff */
[----:B------:R-:W-:Y:S01]  /*3130*/  PRMT R105, RZ, 0x7610, R105 ;  /* 0x00007610ff697816 */ /* 0x000fe20000000069 */
[----:B------:R0:W5:Y:S01]  /*3140*/  @!P5 LDG.E.U16 R109, desc[UR16][R6.64] ;  /* 0x00000010066dd981 */ /* 0x000162000c1e1500 */
[----:B------:R-:W-:Y:S01]  /*3150*/  LOP3.LUT P3, RZ, R5, 0x1, RZ, 0xc0, !PT ;  /* 0x0000000105ff7812 */ /* 0x000fe2000786c0ff */
[C---:B------:R-:W-:Y:S01]  /*3160*/  IMAD R107, R88.reuse, 0x1a, RZ ;  /* 0x0000001a586b7824 */ /* 0x040fe200078e02ff */
[----:B------:R-:W-:Y:S01]  /*3170*/  SHF.R.U32.HI R5, RZ, 0xb, R101 ;  /* 0x0000000bff057819 */ /* 0x000fe20000011665 */
[----:B------:R3:W5:Y:S01]  /*3180*/  @P4 LDG.E.U16 R91, desc[UR16][R10.64] ;  /* 0x000000100a5b4981 */ /* 0x000762000c1e1500 */
[----:B------:R-:W-:Y:S01]  /*3190*/  ISETP.GE.U32.AND P0, PT, R3, 0x7fffffb6, PT ;  /* 0x7fffffb60300780c */ /* 0x000fe20003f06070 */
[C---:B------:R-:W-:Y:S01]  /*31a0*/  IMAD R3, R88.reuse, 0x13, RZ ;  /* 0x0000001358037824 */ /* 0x040fe200078e02ff */
[----:B--2---:R-:W-:Y:S02]  /*31b0*/  IADD3 R8, P5, PT, R19, R94, RZ ;  /* 0x0000005e13087210 */ /* 0x004fe40007fbe0ff */
[----:B------:R-:W-:Y:S01]  /*31c0*/  PRMT R81, RZ, 0x7610, R81 ;  /* 0x00007610ff517816 */ /* 0x000fe20000000051 */
[C---:B------:R-:W-:Y:S01]  /*31d0*/  IMAD R47, R88.reuse, 0x1c, RZ ;  /* 0x0000001c582f7824 */ /* 0x040fe200078e02ff */
[----:B------:R-:W-:Y:S01]  /*31e0*/  LOP3.LUT P4, RZ, R5, 0x1, RZ, 0xc0, !PT ;  /* 0x0000000105ff7812 */ /* 0x000fe2000788c0ff */
[----:B------:R-:W-:Y:S01]  /*31f0*/  IMAD R5, R88, 0x14, RZ ;  /* 0x0000001458057824 */ /* 0x000fe200078e02ff */
[----:B------:R-:W-:-:S02]  /*3200*/  LEA.HI.X.SX32 R9, R3, R95, 0x1, P5 ;  /* 0x0000005f03097211 */ /* 0x000fc400028f0eff */
[----:B------:R-:W-:Y:S01]  /*3210*/  PRMT R80, RZ, 0x7610, R80 ;  /* 0x00007610ff507816 */ /* 0x000fe20000000050 */
[C---:B------:R-:W-:Y:S01]  /*3220*/  IMAD R170, R88.reuse, 0xe, RZ ;  /* 0x0000000e58aa7824 */ /* 0x040fe200078e02ff */
[----:B------:R-:W-:Y:S01]  /*3230*/  SHF.R.U32.HI R3, RZ, 0xf, R101 ;  /* 0x0000000fff037819 */ /* 0x000fe20000011665 */
[----:B------:R2:W5:Y:S01]  /*3240*/  @P3 LDG.E.U16 R90, desc[UR16][R8.64] ;  /* 0x00000010085a3981 */ /* 0x000562000c1e1500 */
[-C--:B0-----:R-:W-:Y:S01]  /*3250*/  IADD3 R6, P5, PT, R5, R94.reuse, RZ ;  /* 0x0000005e05067210 */ /* 0x081fe20007fbe0ff */
[----:B------:R-:W-:Y:S01]  /*3260*/  IMAD R180, R88, 0x7, RZ ;  /* 0x0000000758b47824 */ /* 0x000fe200078e02ff */
[----:B---3--:R-:W-:Y:S02]  /*3270*/  IADD3 R10, P6, PT, R23, R94, RZ ;  /* 0x0000005e170a7210 */ /* 0x008fe40007fde0ff */
[----:B------:R-:W-:Y:S02]  /*3280*/  PRMT R96, RZ, 0x7610, R96 ;  /* 0x00007610ff607816 */ /* 0x000fe40000000060 */
[----:B------:R-:W-:-:S02]  /*3290*/  PRMT R104, RZ, 0x7610, R104 ;  /* 0x00007610ff687816 */ /* 0x000fc40000000068 */
[----:B------:R-:W-:Y:S02]  /*32a0*/  PRMT R78, RZ, 0x7610, R78 ;  /* 0x00007610ff4e7816 */ /* 0x000fe4000000004e */
[----:B------:R-:W-:Y:S01]  /*32b0*/  PRMT R79, RZ, 0x7610, R79 ;  /* 0x00007610ff4f7816 */ /* 0x000fe2000000004f */
[C---:B------:R-:W-:Y:S01]  /*32c0*/  IMAD R177, R88.reuse, 0x9, RZ ;  /* 0x0000000958b17824 */ /* 0x040fe200078e02ff */
[----:B------:R-:W-:Y:S02]  /*32d0*/  LOP3.LUT P3, RZ, R3, 0x1, RZ, 0xc0, !PT ;  /* 0x0000000103ff7812 */ /* 0x000fe4000786c0ff */
[----:B------:R-:W-:Y:S01]  /*32e0*/  PRMT R103, RZ, 0x7610, R103 ;  /* 0x00007610ff677816 */ /* 0x000fe20000000067 */
[----:B------:R-:W-:Y:S01]  /*32f0*/  IMAD R174, R88, 0xb, RZ ;  /* 0x0000000b58ae7824 */ /* 0x000fe200078e02ff */
[-C--:B------:R-:W-:Y:S02]  /*3300*/  LEA.HI.X.SX32 R7, R176, R95.reuse, 0x1, P5 ;  /* 0x0000005fb0077211 */ /* 0x080fe400028f0eff */
[----:B------:R-:W-:Y:S01]  /*3310*/  PRMT R99, RZ, 0x7610, R99 ;  /* 0x00007610ff637816 */ /* 0x000fe20000000063 */
[C---:B------:R-:W-:Y:S01]  /*3320*/  VIADD R16, R4.reuse, 0xffffffc4 ;  /* 0xffffffc404107836 */ /* 0x040fe20000000000 */
[--C-:B------:R-:W-:Y:S01]  /*3330*/  SHF.R.U32.HI R3, RZ, 0xa, R101.reuse ;  /* 0x0000000aff037819 */ /* 0x100fe20000011665 */
[----:B------:R0:W5:Y:S01]  /*3340*/  @!P0 LDG.E.U16 R100, desc[UR16][R6.64] ;  /* 0x0000001006648981 */ /* 0x000162000c1e1500 */
[-C--:B------:R-:W-:Y:S01]  /*3350*/  LEA.HI.X.SX32 R11, R5, R95.reuse, 0x1, P6 ;  /* 0x0000005f050b7211 */ /* 0x080fe200030f0eff */
[----:B------:R-:W-:Y:S01]  /*3360*/  VIADD R18, R4, 0xffffffc6 ;  /* 0xffffffc604127836 */ /* 0x000fe20000000000 */
[----:B------:R-:W-:Y:S01]  /*3370*/  LOP3.LUT P6, RZ, R3, 0x1, RZ, 0xc0, !PT ;  /* 0x0000000103ff7812 */ /* 0x000fe200078cc0ff */
[C---:B------:R-:W-:Y:S01]  /*3380*/  IMAD.SHL.U32 R3, R88.reuse, 0x10, RZ ;  /* 0x0000001058037824 */ /* 0x040fe200078e00ff */
[-C--:B--2---:R-:W-:Y:S01]  /*3390*/  LEA R8, P0, R88, R94.reuse, 0x5 ;  /* 0x0000005e58087211 */ /* 0x084fe200078028ff */
[----:B------:R-:W-:Y:S01]  /*33a0*/  VIADD R13, R4, 0xfffffffa ;  /* 0xfffffffa040d7836 */ /* 0x000fe20000000000 */
[-C--:B------:R-:W-:Y:S01]  /*33b0*/  IADD3 R12, P5, PT, R27, R94.reuse, RZ ;  /* 0x0000005e1b0c7210 */ /* 0x080fe20007fbe0ff */
[----:B------:R-:W-:Y:S01]  /*33c0*/  IMAD R5, R88, 0x15, RZ ;  /* 0x0000001558057824 */ /* 0x000fe200078e02ff */
[-C--:B------:R-:W-:Y:S01]  /*33d0*/  LEA.HI.X.SX32 R9, R3, R95.reuse, 0x1, P0 ;  /* 0x0000005f03097211 */ /* 0x080fe200000f0eff */
[----:B------:R2:W5:Y:S01]  /*33e0*/  @P4 LDG.E.U16 R87, desc[UR16][R10.64] ;  /* 0x000000100a574981 */ /* 0x000562000c1e1500 */
[--C-:B------:R-:W-:Y:S01]  /*33f0*/  SHF.R.U32.HI R3, RZ, 0x9, R101.reuse ;  /* 0x00000009ff037819 */ /* 0x100fe20000011665 */
[----:B------:R-:W-:Y:S01]  /*3400*/  VIADD R20, R4, 0xffffffc2 ;  /* 0xffffffc204147836 */ /* 0x000fe20000000000 */
[----:B------:R-:W-:Y:S01]  /*3410*/  ISETP.GE.U32.AND P4, PT, R13, 0x7fffffbb, PT ;  /* 0x7fffffbb0d00780c */ /* 0x000fe20003f86070 */
[----:B------:R3:W5:Y:S01]  /*3420*/  @P3 LDG.E.U16 R92, desc[UR16][R8.64] ;  /* 0x00000010085c3981 */ /* 0x000762000c1e1500 */
[-C--:B------:R-:W-:Y:S01]  /*3430*/  LEA.HI.X.SX32 R13, R5, R95.reuse, 0x1, P5 ;  /* 0x0000005f050d7211 */ /* 0x080fe200028f0eff */
[C---:B------:R-:W-:Y:S01]  /*3440*/  IMAD R147, R88.reuse, 0x3c, RZ ;  /* 0x0000003c58937824 */ /* 0x040fe200078e02ff */
[----:B------:R-:W-:Y:S01]  /*3450*/  LOP3.LUT P5, RZ, R3, 0x1, RZ, 0xc0, !PT ;  /* 0x0000000103ff7812 */ /* 0x000fe200078ac0ff */
[----:B------:R-:W-:Y:S01]  /*3460*/  IMAD R3, R88, 0x16, RZ ;  /* 0x0000001658037824 */ /* 0x000fe200078e02ff */
[-C--:B0-----:R-:W-:Y:S01]  /*3470*/  IADD3 R6, P0, PT, R176, R94.reuse, RZ ;  /* 0x0000005eb0067210 */ /* 0x081fe20007f1e0ff */
[----:B------:R-:W-:Y:S01]  /*3480*/  IMAD R145, R88, 0x3e, RZ ;  /* 0x0000003e58917824 */ /* 0x000fe200078e02ff */
[-C--:B--2---:R-:W-:Y:S01]  /*3490*/  IADD3 R10, P3, PT, R31, R94.reuse, RZ ;  /* 0x0000005e1f0a7210 */ /* 0x084fe20007f7e0ff */
[----:B------:R-:W-:Y:S01]  /*34a0*/  VIADD R5, R4, 0xfffffff3 ;  /* 0xfffffff304057836 */ /* 0x000fe20000000000 */
[--C-:B------:R-:W-:Y:S01]  /*34b0*/  SHF.R.U32.HI R14, RZ, 0x8, R101.reuse ;  /* 0x00000008ff0e7819 */ /* 0x100fe20000011665 */
[----:B------:R0:W5:Y:S01]  /*34c0*/  @P6 LDG.E.U16 R86, desc[UR16][R12.64] ;  /* 0x000000100c566981 */ /* 0x000162000c1e1500 */
[-C--:B------:R-:W-:Y:S01]  /*34d0*/  LEA.HI.X.SX32 R7, R183, R95.reuse, 0x1, P0 ;  /* 0x0000005fb7077211 */ /* 0x080fe200000f0eff */
[C---:B------:R-:W-:Y:S01]  /*34e0*/  IMAD R73, R88.reuse, 0x42, RZ ;  /* 0x0000004258497824 */ /* 0x040fe200078e02ff */
[-C--:B------:R-:W-:Y:S01]  /*34f0*/  LEA.HI.X.SX32 R11, R3, R95.reuse, 0x1, P3 ;  /* 0x0000005f030b7211 */ /* 0x080fe200018f0eff */
[----:B------:R-:W-:Y:S01]  /*3500*/  IMAD R67, R88, 0x44, RZ ;  /* 0x0000004458437824 */ /* 0x000fe200078e02ff */
[----:B------:R-:W-:Y:S01]  /*3510*/  LOP3.LUT P3, RZ, R14, 0x1, RZ, 0xc0, !PT ;  /* 0x000000010eff7812 */ /* 0x000fe2000786c0ff */
[----:B------:R2:W5:Y:S01]  /*3520*/  @!P4 LDG.E.U16 R106, desc[UR16][R6.64] ;  /* 0x00000010066ac981 */ /* 0x000562000c1e1500 */
[----:B------:R-:W-:Y:S01]  /*3530*/  ISETP.GE.U32.AND P0, PT, R5, 0x7fffffb4, PT ;  /* 0x7fffffb40500780c */ /* 0x000fe20003f06070 */
[C---:B------:R-:W-:Y:S01]  /*3540*/  IMAD R5, R88.reuse, 0x17, RZ ;  /* 0x0000001758057824 */ /* 0x040fe200078e02ff */
[-C--:B------:R-:W-:Y:S01]  /*3550*/  IADD3 R24, P4, PT, R35, R94.reuse, RZ ;  /* 0x0000005e23187210 */ /* 0x080fe20007f9e0ff */
[----:B------:R4:W5:Y:S01]  /*3560*/  @P5 LDG.E.U16 R85, desc[UR16][R10.64] ;  /* 0x000000100a555981 */ /* 0x000962000c1e1500 */
[--C-:B---3--:R-:W-:Y:S01]  /*3570*/  SHF.R.U32.HI R9, RZ, 0x6, R101.reuse ;  /* 0x00000006ff097819 */ /* 0x108fe20000011665 */
[C---:B0-----:R-:W-:Y:S01]  /*3580*/  IMAD R13, R88.reuse, 0x32, RZ ;  /* 0x00000032580d7824 */ /* 0x041fe200078e02ff */
[-C--:B------:R-:W-:Y:S01]  /*3590*/  IADD3 R8, P5, PT, R29, R94.reuse, RZ ;  /* 0x0000005e1d087210 */ /* 0x080fe20007fbe0ff */
[C---:B------:R-:W-:Y:S01]  /*35a0*/  IMAD R69, R88.reuse, 0x46, RZ ;  /* 0x0000004658457824 */ /* 0x040fe200078e02ff */
[-C--:B------:R-:W-:Y:S01]  /*35b0*/  LEA.HI.X.SX32 R25, R5, R95.reuse, 0x1, P4 ;  /* 0x0000005f05197211 */ /* 0x080fe200020f0eff */
[C---:B------:R-:W-:Y:S01]  /*35c0*/  IMAD R63, R88.reuse, 0x48, RZ ;  /* 0x00000048583f7824 */ /* 0x040fe200078e02ff */
[--C-:B------:R-:W-:Y:S01]  /*35d0*/  SHF.R.U32.HI R12, RZ, 0x7, R101.reuse ;  /* 0x00000007ff0c7819 */ /* 0x100fe20000011665 */
[C---:B------:R-:W-:Y:S01]  /*35e0*/  IMAD R65, R88.reuse, 0x4a, RZ ;  /* 0x0000004a58417824 */ /* 0x040fe200078e02ff */
[----:B------:R-:W-:Y:S01]  /*35f0*/  LOP3.LUT P4, RZ, R9, 0x1, RZ, 0xc0, !PT ;  /* 0x0000000109ff7812 */ /* 0x000fe2000788c0ff */
[----:B------:R-:W5:Y:S01]  /*3600*/  @P3 LDG.E.U16 R84, desc[UR16][R24.64] ;  /* 0x0000001018543981 */ /* 0x000f62000c1e1500 */
[-C--:B------:R-:W-:Y:S01]  /*3610*/  LEA.HI.X.SX32 R9, R173, R95.reuse, 0x1, P5 ;  /* 0x0000005fad097211 */ /* 0x080fe200028f0eff */
[----:B------:R-:W-:Y:S01]  /*3620*/  IMAD R5, R88, 0x19, RZ ;  /* 0x0000001958057824 */ /* 0x000fe200078e02ff */
[----:B------:R-:W-:Y:S01]  /*3630*/  LOP3.LUT P5, RZ, R12, 0x1, RZ, 0xc0, !PT ;  /* 0x000000010cff7812 */ /* 0x000fe200078ac0ff */
[----:B------:R-:W-:Y:S01]  /*3640*/  IMAD R161, R88, 0x4c, RZ ;  /* 0x0000004c58a17824 */ /* 0x000fe200078e02ff */
[-C--:B------:R-:W-:Y:S01]  /*3650*/  IADD3 R32, P3, PT, R13, R94.reuse, RZ ;  /* 0x0000005e0d207210 */ /* 0x080fe20007f7e0ff */
[----:B------:R0:W5:Y:S01]  /*3660*/  @!P0 LDG.E.U16 R98, desc[UR16][R8.64] ;  /* 0x0000001008628981 */ /* 0x000162000c1e1500 */
[----:B--2---:R-:W-:Y:S01]  /*3670*/  VIADD R6, R4, 0xfffffffc ;  /* 0xfffffffc04067836 */ /* 0x004fe20000000000 */
[-C--:B------:R-:W-:Y:S01]  /*3680*/  IADD3 R28, P0, PT, R43, R94.reuse, RZ ;  /* 0x0000005e2b1c7210 */ /* 0x080fe20007f1e0ff */
[----:B------:R-:W-:Y:S01]  /*3690*/  IMAD R163, R88, 0x4e, RZ ;  /* 0x0000004e58a37824 */ /* 0x000fe200078e02ff */
[-C--:B------:R-:W-:Y:S01]  /*36a0*/  LEA.HI.X.SX32 R33, R5, R95.reuse, 0x1, P3 ;  /* 0x0000005f05217211 */ /* 0x080fe200018f0eff */
[----:B------:R-:W-:Y:S01]  /*36b0*/  VIADD R7, R4, 0xfffffff9 ;  /* 0xfffffff904077836 */ /* 0x000fe20000000000 */
[----:B------:R-:W-:Y:S01]  /*36c0*/  LEA.HI.X.SX32 R29, R29, R95, 0x1, P0 ;  /* 0x0000005f1d1d7211 */ /* 0x000fe200000f0eff */
[----:B------:R-:W-:Y:S01]  /*36d0*/  IMAD R171, R88, 0xd, RZ ;  /* 0x0000000d58ab7824 */ /* 0x000fe200078e02ff */
[----:B------:R-:W-:Y:S01]  /*36e0*/  ISETP.GE.U32.AND P0, PT, R6, 0x7fffffbd, PT ;  /* 0x7fffffbd0600780c */ /* 0x000fe20003f06070 */
[----:B------:R2:W5:Y:S01]  /*36f0*/  @P4 LDG.E.U16 R82, desc[UR16][R32.64] ;  /* 0x0000001020524981 */ /* 0x000562000c1e1500 */
[-C--:B------:R-:W-:Y:S01]  /*3700*/  IADD3 R6, P4, PT, R182, R94.reuse, RZ ;  /* 0x0000005eb6067210 */ /* 0x080fe20007f9e0ff */
[----:B------:R-:W-:Y:S01]  /*3710*/  IMAD.SHL.U32 R179, R88, 0x8, RZ ;  /* 0x0000000858b37824 */ /* 0x000fe200078e00ff */
[----:B------:R-:W-:Y:S01]  /*3720*/  ISETP.GE.U32.AND P3, PT, R7, 0x7fffffba, PT ;  /* 0x7fffffba0700780c */ /* 0x000fe20003f66070 */
[----:B------:R3:W5:Y:S01]  /*3730*/  @P5 LDG.E.U16 R83, desc[UR16][R28.64] ;  /* 0x000000101c535981 */ /* 0x000762000c1e1500 */
[----:B------:R-:W-:Y:S01]  /*3740*/  SHF.R.U32.HI R5, RZ, 0x4, R101 ;  /* 0x00000004ff057819 */ /* 0x000fe20000011665 */
[----:B------:R-:W1:Y:S01]  /*3750*/  LDCU UR4, c[0x0][0x3b0] ;  /* 0x00007600ff0477ac */ /* 0x000e620008000800 */
[----:B----4-:R-:W-:-:S02]  /*3760*/  IADD3 R10, P5, PT, R173, R94, RZ ;  /* 0x0000005ead0a7210 */ /* 0x010fc40007fbe0ff */
[-C--:B------:R-:W-:Y:S02]  /*3770*/  LEA.HI.X.SX32 R7, R186, R95.reuse, 0x1, P4 ;  /* 0x0000005fba077211 */ /* 0x080fe400020f0eff */
[----:B0-----:R-:W-:Y:S02]  /*3780*/  SHF.R.U32.HI R8, RZ, 0x5, R101 ;  /* 0x00000005ff087819 */ /* 0x001fe40000011665 */
[----:B------:R-:W-:Y:S02]  /*3790*/  LOP3.LUT P4, RZ, R5, 0x1, RZ, 0xc0, !PT ;  /* 0x0000000105ff7812 */ /* 0x000fe4000788c0ff */
[----:B------:R-:W-:Y:S02]  /*37a0*/  PRMT R5, RZ, 0x7610, R5 ;  /* 0x00007610ff057816 */ /* 0x000fe40000000005 */
[----:B------:R-:W-:Y:S01]  /*37b0*/  LEA.HI.X.SX32 R11, R182, R95, 0x1, P5 ;  /* 0x0000005fb60b7211 */ /* 0x000fe200028f0eff */
[----:B------:R-:W-:Y:S01]  /*37c0*/  IMAD R9, R88, 0x36, RZ ;  /* 0x0000003658097824 */ /* 0x000fe200078e02ff */
[----:B------:R-:W-:-:S02]  /*37d0*/  LOP3.LUT P5, RZ, R8, 0x1, RZ, 0xc0, !PT ;  /* 0x0000000108ff7812 */ /* 0x000fc400078ac0ff */
[----:B------:R0:W5:Y:S01]  /*37e0*/  @!P0 LDG.E.U16 R5, desc[UR16][R6.64] ;  /* 0x0000001006058981 */ /* 0x000162000c1e1500 */
[-C--:B--2---:R-:W-:Y:S01]  /*37f0*/  IADD3 R32, P0, PT, R51, R94.reuse, RZ ;  /* 0x0000005e33207210 */ /* 0x084fe20007f1e0ff */
[----:B------:R-:W-:Y:S02]  /*3800*/  IMAD R25, R88, 0x1b, RZ ;  /* 0x0000001b58197824 */ /* 0x000fe400078e02ff */
[----:B------:R2:W5:Y:S01]  /*3810*/  @!P3 LDG.E.U16 R105, desc[UR16][R10.64] ;  /* 0x000000100a69b981 */ /* 0x000562000c1e1500 */
[C---:B------:R-:W-:Y:S01]  /*3820*/  VIADD R12, R4.reuse, 0xfffffff1 ;  /* 0xfffffff1040c7836 */ /* 0x040fe20000000000 */
[----:B------:R-:W-:Y:S01]  /*3830*/  IADD3 R40, P3, PT, R9, R94, RZ ;  /* 0x0000005e09287210 */ /* 0x000fe20007f7e0ff */
[----:B------:R-:W-:Y:S01]  /*3840*/  VIADD R8, R4, 0xfffffff8 ;  /* 0xfffffff804087836 */ /* 0x000fe20000000000 */
[-C--:B------:R-:W-:Y:S02]  /*3850*/  LEA.HI.X.SX32 R33, R107, R95.reuse, 0x1, P0 ;  /* 0x0000005f6b217211 */ /* 0x080fe400000f0eff */
[----:B------:R-:W-:-:S02]  /*3860*/  LEA.HI.X.SX32 R41, R25, R95, 0x1, P3 ;  /* 0x0000005f19297211 */ /* 0x000fc400018f0eff */
[----:B------:R-:W-:Y:S01]  /*3870*/  ISETP.GE.U32.AND P3, PT, R12, 0x7fffffb2, PT ;  /* 0x7fffffb20c00780c */ /* 0x000fe20003f66070 */
[----:B------:R-:W5:Y:S01]  /*3880*/  @P5 LDG.E.U16 R81, desc[UR16][R32.64] ;  /* 0x0000001020515981 */ /* 0x000f62000c1e1500 */
[----:B------:R-:W-:Y:S02]  /*3890*/  ISETP.GE.U32.AND P0, PT, R8, 0x7fffffb9, PT ;  /* 0x7fffffb90800780c */ /* 0x000fe40003f06070 */
[-C--:B---3--:R-:W-:Y:S01]  /*38a0*/  IADD3 R28, P5, PT, R47, R94.reuse, RZ ;  /* 0x0000005e2f1c7210 */ /* 0x088fe20007fbe0ff */
[----:B------:R3:W5:Y:S01]  /*38b0*/  @P4 LDG.E.U16 R80, desc[UR16][R40.64] ;  /* 0x0000001028504981 */ /* 0x000762000c1e1500 */
[--C-:B0-----:R-:W-:Y:S02]  /*38c0*/  SHF.R.U32.HI R7, RZ, 0x3, R101.reuse ;  /* 0x00000003ff077819 */ /* 0x101fe40000011665 */
[----:B------:R-:W-:Y:S02]  /*38d0*/  IADD3 R24, P4, PT, R170, R94, RZ ;  /* 0x0000005eaa187210 */ /* 0x000fe40007f9e0ff */
[----:B------:R-:W-:-:S02]  /*38e0*/  SHF.R.U32.HI R6, RZ, 0x2, R101 ;  /* 0x00000002ff067819 */ /* 0x000fc40000011665 */
[-C--:B------:R-:W-:Y:S02]  /*38f0*/  LEA.HI.X.SX32 R29, R170, R95.reuse, 0x1, P5 ;  /* 0x0000005faa1d7211 */ /* 0x080fe400028f0eff */
[----:B------:R-:W-:Y:S01]  /*3900*/  LOP3.LUT P5, RZ, R7, 0x1, RZ, 0xc0, !PT ;  /* 0x0000000107ff7812 */ /* 0x000fe200078ac0ff */
[----:B------:R-:W-:Y:S01]  /*3910*/  IMAD R7, R88, 0x3a, RZ ;  /* 0x0000003a58077824 */ /* 0x000fe200078e02ff */
[----:B------:R-:W-:Y:S01]  /*3920*/  LEA.HI.X.SX32 R25, R180, R95, 0x1, P4 ;  /* 0x0000005fb4197211 */ /* 0x000fe200020f0eff */
[----:B--2---:R-:W-:Y:S01]  /*3930*/  IMAD R11, R88, 0x38, RZ ;  /* 0x00000038580b7824 */ /* 0x004fe200078e02ff */
[----:B------:R-:W-:Y:S01]  /*3940*/  LOP3.LUT P4, RZ, R6, 0x1, RZ, 0xc0, !PT ;  /* 0x0000000106ff7812 */ /* 0x000fe2000788c0ff */
[----:B------:R-:W5:Y:S01]  /*3950*/  @!P3 LDG.E.U16 R96, desc[UR16][R28.64] ;  /* 0x000000101c60b981 */ /* 0x000f62000c1e1500 */
[----:B---3--:R-:W-:Y:S01]  /*3960*/  IMAD R41, R88, 0x1d, RZ ;  /* 0x0000001d58297824 */ /* 0x008fe200078e02ff */
[-C--:B------:R-:W-:Y:S01]  /*3970*/  IADD3 R40, P3, PT, R7, R94.reuse, RZ ;  /* 0x0000005e07287210 */ /* 0x080fe20007f7e0ff */
[----:B------:R-:W-:Y:S01]  /*3980*/  VIADD R6, R4, 0xfffffff6 ;  /* 0xfffffff604067836 */ /* 0x000fe20000000000 */
[----:B------:R0:W5:Y:S01]  /*3990*/  @!P0 LDG.E.U16 R104, desc[UR16][R24.64] ;  /* 0x0000001018688981 */ /* 0x000162000c1e1500 */
[----:B------:R-:W-:-:S02]  /*39a0*/  IADD3 R32, P0, PT, R11, R94, RZ ;  /* 0x0000005e0b207210 */ /* 0x000fc40007f1e0ff */
[-C--:B------:R-:W-:Y:S02]  /*39b0*/  LEA.HI.X.SX32 R41, R41, R95.reuse, 0x1, P3 ;  /* 0x0000005f29297211 */ /* 0x080fe400018f0eff */
[----:B------:R-:W-:Y:S02]  /*39c0*/  LEA.HI.X.SX32 R33, R47, R95, 0x1, P0 ;  /* 0x0000005f2f217211 */ /* 0x000fe400000f0eff */
[----:B------:R-:W-:Y:S01]  /*39d0*/  ISETP.GE.U32.AND P0, PT, R6, 0x7fffffb7, PT ;  /* 0x7fffffb70600780c */ /* 0x000fe20003f06070 */
[----:B------:R-:W-:Y:S01]  /*39e0*/  VIADD R6, R4, 0xfffffff4 ;  /* 0xfffffff404067836 */ /* 0x000fe20000000000 */
[----:B------:R-:W5:Y:S01]  /*39f0*/  @P4 LDG.E.U16 R78, desc[UR16][R40.64] ;  /* 0x00000010284e4981 */ /* 0x000f62000c1e1500 */
[----:B0-----:R-:W-:-:S03]  /*3a00*/  IADD3 R24, P4, PT, R45, R94, RZ ;  /* 0x0000005e2d187210 */ /* 0x001fc60007f9e0ff */
[----:B------:R-:W-:Y:S01]  /*3a10*/  ISETP.GE.U32.AND P3, PT, R6, 0x7fffffb5, PT ;  /* 0x7fffffb50600780c */ /* 0x000fe20003f66070 */
[----:B------:R0:W5:Y:S01]  /*3a20*/  @P5 LDG.E.U16 R79, desc[UR16][R32.64] ;  /* 0x00000010204f5981 */ /* 0x000162000c1e1500 */
[----:B------:R-:W-:Y:S01]  /*3a30*/  IADD3 R28, P5, PT, R3, R94, RZ ;  /* 0x0000005e031c7210 */ /* 0x000fe20007fbe0ff */
[C---:B------:R-:W-:Y:S01]  /*3a40*/  VIADD R3, R4.reuse, 0xffffffcc ;  /* 0xffffffcc04037836 */ /* 0x040fe20000000000 */
[-C--:B------:R-:W-:Y:S01]  /*3a50*/  LEA.HI.X.SX32 R25, R177, R95.reuse, 0x1, P4 ;  /* 0x0000005fb1197211 */ /* 0x080fe200020f0eff */
[----:B------:R-:W-:Y:S01]  /*3a60*/  VIADD R6, R4, 0xfffffff7 ;  /* 0xfffffff704067836 */ /* 0x000fe20000000000 */
[----:B------:R-:W-:-:S03]  /*3a70*/  LEA.HI.X.SX32 R29, R174, R95, 0x1, P5 ;  /* 0x0000005fae1d7211 */ /* 0x000fc600028f0eff */
[----:B------:R2:W5:Y:S01]  /*3a80*/  @!P0 LDG.E.U16 R103, desc[UR16][R24.64] ;  /* 0x0000001018678981 */ /* 0x000562000c1e1500 */
[----:B------:R-:W-:Y:S01]  /*3a90*/  ISETP.GE.U32.AND P0, PT, R3, 0x7fffff8d, PT ;  /* 0x7fffff8d0300780c */ /* 0x000fe20003f06070 */
[----:B------:R-:W-:Y:S01]  /*3aa0*/  VIADD R3, R4, 0xffffffcd ;  /* 0xffffffcd04037836 */ /* 0x000fe20000000000 */
[----:B------:R-:W-:Y:S01]  /*3ab0*/  ISETP.GE.U32.AND P5, PT, R6, 0x7fffffb8, PT ;  /* 0x7fffffb80600780c */ /* 0x000fe20003fa6070 */
[C---:B------:R-:W-:Y:S01]  /*3ac0*/  VIADD R6, R4.reuse, 0xffffffce ;  /* 0xffffffce04067836 */ /* 0x040fe20000000000 */
[----:B------:R3:W5:Y:S02]  /*3ad0*/  @!P3 LDG.E.U16 R99, desc[UR16][R28.64] ;  /* 0x000000101c63b981 */ /* 0x000764000c1e1500 */
[----:B------:R-:W-:Y:S01]  /*3ae0*/  ISETP.GE.U32.AND P3, PT, R3, 0x7fffff8e, PT ;  /* 0x7fffff8e0300780c */ /* 0x000fe20003f66070 */
[C---:B------:R-:W-:Y:S01]  /*3af0*/  VIADD R3, R4.reuse, 0xffffffcf ;  /* 0xffffffcf04037836 */ /* 0x040fe20000000000 */
[----:B------:R-:W-:Y:S01]  /*3b00*/  SEL R10, RZ, 0x1, P0 ;  /* 0x00000001ff0a7807 */ /* 0x000fe20000000000 */
[----:B------:R-:W-:Y:S01]  /*3b10*/  VIADD R8, R4, 0xfffffff2 ;  /* 0xfffffff204087836 */ /* 0x000fe20000000000 */
[----:B------:R-:W-:Y:S01]  /*3b20*/  ISETP.GE.U32.AND P0, PT, R6, 0x7fffff8f, PT ;  /* 0x7fffff8f0600780c */ /* 0x000fe20003f06070 */
[----:B------:R-:W-:Y:S01]  /*3b30*/  VIADD R6, R4, 0xffffffc8 ;  /* 0xffffffc804067836 */ /* 0x000fe20000000000 */
[----:B0-----:R-:W-:-:S02]  /*3b40*/  SEL R33, RZ, 0x1fffe, P3 ;  /* 0x0001fffeff217807 */ /* 0x001fc40001800000 */
[----:B------:R-:W-:Y:S01]  /*3b50*/  ISETP.GE.U32.AND P3, PT, R3, 0x7fffff90, PT ;  /* 0x7fffff900300780c */ /* 0x000fe20003f66070 */
[----:B------:R-:W-:Y:S01]  /*3b60*/  VIADD R3, R4, 0xffffffc9 ;  /* 0xffffffc904037836 */ /* 0x000fe20000000000 */
[----:B------:R-:W-:Y:S01]  /*3b70*/  ISETP.GE.U32.AND P4, PT, R8, 0x7fffffb3, PT ;  /* 0x7fffffb30800780c */ /* 0x000fe20003f86070 */
[----:B------:R-:W-:Y:S01]  /*3b80*/  VIADD R12, R4, 0xffffffca ;  /* 0xffffffca040c7836 */ /* 0x000fe20000000000 */
[----:B------:R-:W-:Y:S02]  /*3b90*/  SEL R8, RZ, 0x4, P0 ;  /* 0x00000004ff087807 */ /* 0x000fe40000000000 */
[----:B------:R-:W-:Y:S01]  /*3ba0*/  ISETP.GE.U32.AND P0, PT, R6, 0x7fffff89, PT ;  /* 0x7fffff890600780c */ /* 0x000fe20003f06070 */
[----:B------:R-:W-:Y:S01]  /*3bb0*/  VIADD R6, R4, 0xffffffcb ;  /* 0xffffffcb04067836 */ /* 0x000fe20000000000 */
[----:B------:R-:W-:Y:S02]  /*3bc0*/  SEL R49, RZ, 0x7fff8, P3 ;  /* 0x0007fff8ff317807 */ /* 0x000fe40001800000 */
[----:B------:R-:W-:-:S02]  /*3bd0*/  ISETP.GE.U32.AND P3, PT, R3, 0x7fffff8a, PT ;  /* 0x7fffff8a0300780c */ /* 0x000fc40003f66070 */
[----:B------:R-:W-:Y:S02]  /*3be0*/  SEL R3, RZ, 0x1, P0 ;  /* 0x00000001ff037807 */ /* 0x000fe40000000000 */
[----:B------:R-:W-:Y:S02]  /*3bf0*/  ISETP.GE.U32.AND P0, PT, R12, 0x7fffff8b, PT ;  /* 0x7fffff8b0c00780c */ /* 0x000fe40003f06070 */
[----:B------:R-:W-:Y:S02]  /*3c00*/  SEL R12, RZ, 0x1fffe, P3 ;  /* 0x0001fffeff0c7807 */ /* 0x000fe40001800000 */
[----:B------:R-:W-:Y:S02]  /*3c10*/  ISETP.GE.U32.AND P3, PT, R6, 0x7fffff8c, PT ;  /* 0x7fffff8c0600780c */ /* 0x000fe40003f66070 */
[----:B------:R-:W-:Y:S01]  /*3c20*/  SEL R6, RZ, 0x4, P0 ;  /* 0x00000004ff067807 */ /* 0x000fe20000000000 */
[----:B------:R-:W-:Y:S01]  /*3c30*/  VIADD R14, R4, 0xffffffc5 ;  /* 0xffffffc5040e7836 */ /* 0x000fe20000000000 */
[----:B------:R-:W-:-:S02]  /*3c40*/  ISETP.GE.U32.AND P0, PT, R16, 0x7fffff85, PT ;  /* 0x7fffff851000780c */ /* 0x000fc40003f06070 */
[----:B------:R-:W-:Y:S02]  /*3c50*/  SEL R53, RZ, 0x7fff8, P3 ;  /* 0x0007fff8ff357807 */ /* 0x000fe40001800000 */
[----:B------:R-:W-:Y:S02]  /*3c60*/  SEL R16, RZ, 0x1, P0 ;  /* 0x00000001ff107807 */ /* 0x000fe40000000000 */
[----:B------:R-:W-:Y:S01]  /*3c70*/  ISETP.GE.U32.AND P0, PT, R18, 0x7fffff87, PT ;  /* 0x7fffff871200780c */ /* 0x000fe20003f06070 */
[----:B------:R-:W-:Y:S01]  /*3c80*/  VIADD R18, R4, 0xffffffc1 ;  /* 0xffffffc104127836 */ /* 0x000fe20000000000 */
[----:B------:R-:W-:Y:S01]  /*3c90*/  ISETP.GE.U32.AND P3, PT, R14, 0x7fffff86, PT ;  /* 0x7fffff860e00780c */ /* 0x000fe20003f66070 */
[----:B------:R-:W-:-:S03]  /*3ca0*/  VIADD R14, R4, 0xffffffc7 ;  /* 0xffffffc7040e7836 */ /* 0x000fc60000000000 */
[----:B--2---:R-:W-:Y:S02]  /*3cb0*/  SEL R25, RZ, 0x1fffe, P3 ;  /* 0x0001fffeff197807 */ /* 0x004fe40001800000 */
[----:B------:R-:W-:Y:S01]  /*3cc0*/  ISETP.GE.U32.AND P6, PT, R18, 0x7fffff82, PT ;  /* 0x7fffff821200780c */ /* 0x000fe20003fc6070 */
[----:B------:R-:W-:Y:S01]  /*3cd0*/  VIADD R18, R4, 0xffffffc3 ;  /* 0xffffffc304127836 */ /* 0x000fe20000000000 */
[----:B------:R-:W-:Y:S02]  /*3ce0*/  ISETP.GE.U32.AND P3, PT, R14, 0x7fffff88, PT ;  /* 0x7fffff880e00780c */ /* 0x000fe40003f66070 */
[----:B------:R-:W-:Y:S02]  /*3cf0*/  SEL R14, RZ, 0x4, P0 ;  /* 0x00000004ff0e7807 */ /* 0x000fe40000000000 */
[----:B------:R-:W-:Y:S02]  /*3d00*/  SEL R55, RZ, 0x7fff8, P3 ;  /* 0x0007fff8ff377807 */ /* 0x000fe40001800000 */
[----:B------:R-:W-:Y:S01]  /*3d10*/  ISETP.GE.U32.AND P0, PT, R20, 0x7fffff83, PT ;  /* 0x7fffff831400780c */ /* 0x000fe20003f06070 */
[----:B------:R-:W-:Y:S01]  /*3d20*/  VIADD R20, R4, 0xffffffdc ;  /* 0xffffffdc04147836 */ /* 0x000fe20000000000 */
[----:B------:R-:W-:Y:S01]  /*3d30*/  ISETP.GE.U32.AND P3, PT, R18, 0x7fffff84, PT ;  /* 0x7fffff841200780c */ /* 0x000fe20003f66070 */
[----:B------:R-:W-:Y:S01]  /*3d40*/  VIADD R18, R4, 0xffffffdd ;  /* 0xffffffdd04127836 */ /* 0x000fe20000000000 */
[----:B------:R-:W-:-:S02]  /*3d50*/  SEL R50, RZ, 0x4, P0 ;  /* 0x00000004ff327807 */ /* 0x000fc40000000000 */
[----:B------:R-:W-:Y:S02]  /*3d60*/  SEL R57, RZ, 0x7fff8, P3 ;  /* 0x0007fff8ff397807 */ /* 0x000fe40001800000 */
[----:B------:R-:W-:Y:S01]  /*3d70*/  ISETP.GE.U32.AND P0, PT, R20, 0x7fffff9d, PT ;  /* 0x7fffff9d1400780c */ /* 0x000fe20003f06070 */
[----:B------:R-:W-:Y:S01]  /*3d80*/  VIADD R20, R4, 0xffffffde ;  /* 0xffffffde04147836 */ /* 0x000fe20000000000 */
[----:B------:R-:W-:Y:S01]  /*3d90*/  ISETP.GE.U32.AND P3, PT, R18, 0x7fffff9e, PT ;  /* 0x7fffff9e1200780c */ /* 0x000fe20003f66070 */
[----:B------:R-:W-:Y:S01]  /*3da0*/  VIADD R18, R4, 0xffffffdf ;  /* 0xffffffdf04127836 */ /* 0x000fe20000000000 */
        /* <DEDUP_REMOVED lines=38> */
[----:B------:R-:W-:-:S02]  /*4010*/  ISETP.GE.U32.AND P0, PT, R20, 0x7fffff93, PT ;  /* 0x7fffff931400780c */ /* 0x000fc40003f06070 */
[----:B------:R-:W-:Y:S01]  /*4020*/  ISETP.GE.U32.AND P3, PT, R18, 0x7fffff94, PT ;  /* 0x7fffff941200780c */ /* 0x000fe20003f66070 */
[----:B------:R-:W-:Y:S01]  /*4030*/  IMAD.IADD R16, R16, 0x1, R25 ;  /* 0x0000000110107824 */ /* 0x000fe200078e0219 */
[----:B------:R-:W-:Y:S01]  /*4040*/  SEL R102, RZ, 0x4, P0 ;  /* 0x00000004ff667807 */ /* 0x000fe20000000000 */
[----:B------:R-:W-:Y:S01]  /*4050*/  IMAD R25, R88, 0x1f, RZ ;  /* 0x0000001f58197824 */ /* 0x000fe200078e02ff */
[----:B------:R-:W-:Y:S02]  /*4060*/  SEL R157, RZ, 0x7fff8, P3 ;  /* 0x0007fff8ff9d7807 */ /* 0x000fe40001800000 */
[-C--:B------:R-:W-:Y:S02]  /*4070*/  IADD3 R74, P0, PT, R147, R94.reuse, RZ ;  /* 0x0000005e934a7210 */ /* 0x080fe40007f1e0ff */
[-C--:B------:R-:W-:Y:S01]  /*4080*/  IADD3 R76, P3, PT, R145, R94.reuse, RZ ;  /* 0x0000005e914c7210 */ /* 0x080fe20007f7e0ff */
[----:B------:R-:W-:Y:S01]  /*4090*/  IMAD.IADD R10, R10, 0x1, R33 ;  /* 0x000000010a0a7824 */ /* 0x000fe200078e0221 */
[-C--:B------:R-:W-:Y:S01]  /*40a0*/  LEA.HI.X.SX32 R75, R17, R95.reuse, 0x1, P0 ;  /* 0x0000005f114b7211 */ /* 0x080fe200000f0eff */
[C---:B---3--:R-:W-:Y:S01]  /*40b0*/  IMAD.SHL.U32 R29, R88.reuse, 0x20, RZ ;  /* 0x00000020581d7824 */ /* 0x048fe200078e00ff */
[----:B------:R-:W-:Y:S01]  /*40c0*/  LEA.HI.X.SX32 R77, R25, R95, 0x1, P3 ;  /* 0x0000005f194d7211 */ /* 0x000fe200018f0eff */
[C---:B------:R-:W-:Y:S01]  /*40d0*/  IMAD R33, R88.reuse, 0x21, RZ ;  /* 0x0000002158217824 */ /* 0x040fe200078e02ff */
[----:B------:R-:W-:-:S02]  /*40e0*/  LEA R70, P0, R88, R94, 0x6 ;  /* 0x0000005e58467211 */ /* 0x000fc400078030ff */
[-C--:B------:R-:W-:Y:S01]  /*40f0*/  IADD3 R72, P3, PT, R73, R94.reuse, RZ ;  /* 0x0000005e49487210 */ /* 0x080fe20007f7e0ff */
[C---:B------:R-:W-:Y:S01]  /*4100*/  IMAD R41, R88.reuse, 0x23, RZ ;  /* 0x0000002358297824 */ /* 0x040fe200078e02ff */
[-C--:B------:R-:W-:Y:S02]  /*4110*/  LEA.HI.X.SX32 R71, R29, R95.reuse, 0x1, P0 ;  /* 0x0000005f1d477211 */ /* 0x080fe400000f0eff */
[-C--:B------:R-:W-:Y:S02]  /*4120*/  LEA.HI.X.SX32 R73, R33, R95.reuse, 0x1, P3 ;  /* 0x0000005f21497211 */ /* 0x080fe400018f0eff */
[-C--:B------:R-:W-:Y:S02]  /*4130*/  IADD3 R66, P0, PT, R67, R94.reuse, RZ ;  /* 0x0000005e43427210 */ /* 0x080fe40007f1e0ff */
[----:B------:R-:W-:Y:S01]  /*4140*/  IADD3 R68, P3, PT, R69, R94, RZ ;  /* 0x0000005e45447210 */ /* 0x000fe20007f7e0ff */
[----:B------:R-:W-:Y:S01]  /*4150*/  IMAD R45, R88, 0x25, RZ ;  /* 0x00000025582d7824 */ /* 0x000fe200078e02ff */
[----:B------:R-:W-:-:S02]  /*4160*/  LEA.HI.X.SX32 R67, R15, R95, 0x1, P0 ;  /* 0x0000005f0f437211 */ /* 0x000fc400000f0eff */
[-C--:B------:R-:W-:Y:S02]  /*4170*/  LEA.HI.X.SX32 R69, R41, R95.reuse, 0x1, P3 ;  /* 0x0000005f29457211 */ /* 0x080fe400018f0eff */
[-C--:B------:R-:W-:Y:S02]  /*4180*/  IADD3 R62, P0, PT, R63, R94.reuse, RZ ;  /* 0x0000005e3f3e7210 */ /* 0x080fe40007f1e0ff */
[-C--:B------:R-:W-:Y:S01]  /*4190*/  IADD3 R64, P3, PT, R65, R94.reuse, RZ ;  /* 0x0000005e41407210 */ /* 0x080fe20007f7e0ff */
[C---:B------:R-:W-:Y:S01]  /*41a0*/  IMAD R47, R88.reuse, 0x27, RZ ;  /* 0x00000027582f7824 */ /* 0x040fe200078e02ff */
[-C--:B------:R-:W-:Y:S01]  /*41b0*/  LEA.HI.X.SX32 R63, R21, R95.reuse, 0x1, P0 ;  /* 0x0000005f153f7211 */ /* 0x080fe200000f0eff */
[C---:B------:R-:W-:Y:S01]  /*41c0*/  IMAD R25, R88.reuse, 0x50, RZ ;  /* 0x0000005058197824 */ /* 0x040fe200078e02ff */
[----:B------:R-:W-:Y:S01]  /*41d0*/  LEA.HI.X.SX32 R65, R45, R95, 0x1, P3 ;  /* 0x0000005f2d417211 */ /* 0x000fe200018f0eff */
[----:B------:R-:W-:Y:S01]  /*41e0*/  IMAD R15, R88, 0x52, RZ ;  /* 0x00000052580f7824 */ /* 0x000fe200078e02ff */
[----:B------:R-:W-:-:S02]  /*41f0*/  IADD3 R18, P0, PT, R161, R94, RZ ;  /* 0x0000005ea1127210 */ /* 0x000fc40007f1e0ff */
[-C--:B------:R-:W-:Y:S01]  /*4200*/  IADD3 R20, P3, PT, R163, R94.reuse, RZ ;  /* 0x0000005ea3147210 */ /* 0x080fe20007f7e0ff */
[----:B------:R-:W-:Y:S01]  /*4210*/  IMAD.IADD R12, R3, 0x1, R12 ;  /* 0x00000001030c7824 */ /* 0x000fe200078e020c */
[-C--:B------:R-:W-:Y:S01]  /*4220*/  LEA.HI.X.SX32 R19, R19, R95.reuse, 0x1, P0 ;  /* 0x0000005f13137211 */ /* 0x080fe200000f0eff */
[----:B------:R-:W-:Y:S01]  /*4230*/  IMAD R17, R88, 0x29, RZ ;  /* 0x0000002958117824 */ /* 0x000fe200078e02ff */
[-C--:B------:R-:W-:Y:S01]  /*4240*/  LEA.HI.X.SX32 R21, R47, R95.reuse, 0x1, P3 ;  /* 0x0000005f2f157211 */ /* 0x080fe200018f0eff */
[----:B------:R-:W-:Y:S01]  /*4250*/  VIADD R3, R4, 0xffffffc0 ;  /* 0xffffffc004037836 */ /* 0x000fe20000000000 */
[-C--:B------:R-:W-:Y:S01]  /*4260*/  IADD3 R22, P0, PT, R25, R94.reuse, RZ ;  /* 0x0000005e19167210 */ /* 0x080fe20007f1e0ff */
[C---:B------:R-:W-:Y:S01]  /*4270*/  IMAD R29, R88.reuse, 0x54, RZ ;  /* 0x00000054581d7824 */ /* 0x040fe200078e02ff */
[----:B------:R-:W-:Y:S01]  /*4280*/  IADD3 R24, P3, PT, R15, R94, RZ ;  /* 0x0000005e0f187210 */ /* 0x000fe20007f7e0ff */
[----:B------:R-:W-:Y:S01]  /*4290*/  IMAD R33, R88, 0x56, RZ ;  /* 0x0000005658217824 */ /* 0x000fe200078e02ff */
[----:B------:R-:W-:-:S02]  /*42a0*/  LEA.HI.X.SX32 R23, R23, R95, 0x1, P0 ;  /* 0x0000005f17177211 */ /* 0x000fc400000f0eff */
[-C--:B------:R-:W-:Y:S02]  /*42b0*/  LEA.HI.X.SX32 R25, R17, R95.reuse, 0x1, P3 ;  /* 0x0000005f11197211 */ /* 0x080fe400018f0eff */
[----:B------:R-:W-:Y:S02]  /*42c0*/  ISETP.GE.U32.AND P0, PT, R3, 0x7fffff81, PT ;  /* 0x7fffff810300780c */ /* 0x000fe40003f06070 */
[----:B------:R-:W-:Y:S01]  /*42d0*/  IADD3 R26, P3, PT, R29, R94, RZ ;  /* 0x0000005e1d1a7210 */ /* 0x000fe20007f7e0ff */
[C---:B------:R-:W-:Y:S01]  /*42e0*/  IMAD R15, R88.reuse, 0x2b, RZ ;  /* 0x0000002b580f7824 */ /* 0x040fe200078e02ff */
[----:B------:R-:W-:Y:S01]  /*42f0*/  SEL R30, RZ, 0x1fffe, P6 ;  /* 0x0001fffeff1e7807 */ /* 0x000fe20003000000 */
[----:B------:R-:W-:Y:S01]  /*4300*/  IMAD R41, R88, 0x58, RZ ;  /* 0x0000005858297824 */ /* 0x000fe200078e02ff */
[----:B------:R-:W-:Y:S02]  /*4310*/  SEL R17, RZ, 0x1, P0 ;  /* 0x00000001ff117807 */ /* 0x000fe40000000000 */
[----:B------:R-:W-:-:S02]  /*4320*/  LEA.HI.X.SX32 R27, R27, R95, 0x1, P3 ;  /* 0x0000005f1b1b7211 */ /* 0x000fc400018f0eff */
[-C--:B------:R-:W-:Y:S01]  /*4330*/  IADD3 R28, P3, PT, R33, R94.reuse, RZ ;  /* 0x0000005e211c7210 */ /* 0x080fe20007f7e0ff */
[----:B------:R-:W-:Y:S02]  /*4340*/  IMAD.IADD R47, R17, 0x1, R30 ;  /* 0x00000001112f7824 */ /* 0x000fe400078e021e */
[----:B------:R-:W-:Y:S01]  /*4350*/  IMAD R33, R88, 0x5a, RZ ;  /* 0x0000005a58217824 */ /* 0x000fe200078e02ff */
[-C--:B------:R-:W-:Y:S02]  /*4360*/  LEA.HI.X.SX32 R29, R15, R95.reuse, 0x1, P3 ;  /* 0x0000005f0f1d7211 */ /* 0x080fe400018f0eff */
[-C--:B------:R-:W-:Y:S01]  /*4370*/  IADD3 R30, P3, PT, R41, R94.reuse, RZ ;  /* 0x0000005e291e7210 */ /* 0x080fe20007f7e0ff */
[----:B------:R-:W-:Y:S02]  /*4380*/  IMAD.IADD R61, R32, 0x1, R61 ;  /* 0x00000001203d7824 */ /* 0x000fe400078e023d */
[C---:B------:R-:W-:Y:S01]  /*4390*/  IMAD R15, R88.reuse, 0x2d, RZ ;  /* 0x0000002d580f7824 */ /* 0x040fe200078e02ff */
[----:B------:R-:W-:Y:S01]  /*43a0*/  LEA.HI.X.SX32 R31, R31, R95, 0x1, P3 ;  /* 0x0000005f1f1f7211 */ /* 0x000fe200018f0eff */
[----:B------:R-:W-:Y:S01]  /*43b0*/  IMAD R17, R88, 0x5c, RZ ;  /* 0x0000005c58117824 */ /* 0x000fe200078e02ff */
[----:B------:R-:W-:Y:S01]  /*43c0*/  IADD3 R32, P3, PT, R33, R94, RZ ;  /* 0x0000005e21207210 */ /* 0x000fe20007f7e0ff */
[----:B------:R-:W-:-:S02]  /*43d0*/  IMAD.IADD R151, R34, 0x1, R151 ;  /* 0x0000000122977824 */ /* 0x000fc400078e0297 */
[----:B------:R-:W-:Y:S01]  /*43e0*/  IMAD R41, R88, 0x5e, RZ ;  /* 0x0000005e58297824 */ /* 0x000fe200078e02ff */
[-C--:B------:R-:W-:Y:S02]  /*43f0*/  LEA.HI.X.SX32 R33, R15, R95.reuse, 0x1, P3 ;  /* 0x0000005f0f217211 */ /* 0x080fe400018f0eff */
[-C--:B------:R-:W-:Y:S01]  /*4400*/  IADD3 R34, P3, PT, R17, R94.reuse, RZ ;  /* 0x0000005e11227210 */ /* 0x080fe20007f7e0ff */
[----:B------:R-:W-:Y:S01]  /*4410*/  IMAD.IADD R155, R40, 0x1, R155 ;  /* 0x00000001289b7824 */ /* 0x000fe200078e029b */
[----:B------:R-:W-:Y:S01]  /*4420*/  LOP3.LUT R10, R10, 0x3, RZ, 0xc0, !PT ;  /* 0x000000030a0a7812 */ /* 0x000fe200078ec0ff */
[C---:B------:R-:W-:Y:S01]  /*4430*/  IMAD R15, R88.reuse, 0x2f, RZ ;  /* 0x0000002f580f7824 */ /* 0x040fe200078e02ff */
[----:B------:R-:W-:Y:S01]  /*4440*/  LEA.HI.X.SX32 R35, R35, R95, 0x1, P3 ;  /* 0x0000005f23237211 */ /* 0x000fe200018f0eff */
[----:B------:R-:W-:Y:S01]  /*4450*/  IMAD R45, R88, 0x60, RZ ;  /* 0x00000060582d7824 */ /* 0x000fe200078e02ff */
[----:B------:R-:W-:Y:S01]  /*4460*/  IADD3 R40, P3, PT, R41, R94, RZ ;  /* 0x0000005e29287210 */ /* 0x000fe20007f7e0ff */
[----:B------:R-:W-:Y:S01]  /*4470*/  IMAD.IADD R159, R42, 0x1, R159 ;  /* 0x000000012a9f7824 */ /* 0x000fe200078e029f */
[----:B------:R-:W-:Y:S01]  /*4480*/  IADD3 R10, PT, PT, R10, R49, R8 ;  /* 0x000000310a0a7210 */ /* 0x000fe20007ffe008 */
[----:B------:R-:W-:Y:S01]  /*4490*/  IMAD R49, R88, 0x62, RZ ;  /* 0x0000006258317824 */ /* 0x000fe200078e02ff */
[----:B------:R-:W-:-:S02]  /*44a0*/  LEA.HI.X.SX32 R41, R15, R95, 0x1, P3 ;  /* 0x0000005f0f297211 */ /* 0x000fc400018f0eff */
[-C--:B------:R-:W-:Y:S01]  /*44b0*/  IADD3 R42, P3, PT, R45, R94.reuse, RZ ;  /* 0x0000005e2d2a7210 */ /* 0x080fe20007f7e0ff */
[C---:B------:R-:W-:Y:S02]  /*44c0*/  IMAD R17, R88.reuse, 0x31, RZ ;  /* 0x0000003158117824 */ /* 0x040fe400078e02ff */
[C---:B------:R-:W-:Y:S01]  /*44d0*/  IMAD R15, R88.reuse, 0x64, RZ ;  /* 0x00000064580f7824 */ /* 0x040fe200078e02ff */
[----:B------:R-:W-:Y:S02]  /*44e0*/  LEA.HI.X.SX32 R43, R43, R95, 0x1, P3 ;  /* 0x0000005f2b2b7211 */ /* 0x000fe400018f0eff */
[----:B------:R-:W-:Y:S01]  /*44f0*/  IADD3 R44, P3, PT, R49, R94, RZ ;  /* 0x0000005e312c7210 */ /* 0x000fe20007f7e0ff */
[----:B------:R-:W-:-:S03]  /*4500*/  IMAD R49, R88, 0x66, RZ ;  /* 0x0000006658317824 */ /* 0x000fc600078e02ff */
[-C--:B------:R-:W-:Y:S02]  /*4510*/  LEA.HI.X.SX32 R45, R17, R95.reuse, 0x1, P3 ;  /* 0x0000005f112d7211 */ /* 0x080fe400018f0eff */
[-C--:B------:R-:W-:Y:S01]  /*4520*/  IADD3 R46, P3, PT, R15, R94.reuse, RZ ;  /* 0x0000005e0f2e7210 */ /* 0x080fe20007f7e0ff */
[C---:B------:R-:W-:Y:S01]  /*4530*/  IMAD R15, R88.reuse, 0x33, RZ ;  /* 0x00000033580f7824 */ /* 0x040fe200078e02ff */
[----:B------:R-:W-:Y:S01]  /*4540*/  LOP3.LUT R8, R47, 0x3, RZ, 0xc0, !PT ;  /* 0x000000032f087812 */ /* 0x000fe200078ec0ff */
[----:B------:R-:W-:Y:S01]  /*4550*/  IMAD R17, R88, 0x68, RZ ;  /* 0x0000006858117824 */ /* 0x000fe200078e02ff */
[----:B------:R-:W-:Y:S02]  /*4560*/  LEA.HI.X.SX32 R47, R13, R95, 0x1, P3 ;  /* 0x0000005f0d2f7211 */ /* 0x000fe400018f0eff */
[----:B------:R-:W-:Y:S02]  /*4570*/  LOP3.LUT R12, R12, 0x3, RZ, 0xc0, !PT ;  /* 0x000000030c0c7812 */ /* 0x000fe400078ec0ff */
[----:B------:R-:W-:-:S02]  /*4580*/  IADD3 R48, P3, PT, R49, R94, RZ ;  /* 0x0000005e31307210 */ /* 0x000fc40007f7e0ff */
[----:B------:R-:W-:Y:S01]  /*4590*/  IADD3 R6, PT, PT, R12, R53, R6 ;  /* 0x000000350c067210 */ /* 0x000fe20007ffe006 */
[----:B------:R-:W-:Y:S01]  /*45a0*/  IMAD R53, R88, 0x6a, RZ ;  /* 0x0000006a58357824 */ /* 0x000fe200078e02ff */
[----:B------:R-:W-:Y:S02]  /*45b0*/  IADD3 R8, PT, PT, R8, R57, R50 ;  /* 0x0000003908087210 */ /* 0x000fe40007ffe032 */
[----:B------:R-:W-:Y:S02]  /*45c0*/  LEA.HI.X.SX32 R49, R15, R95, 0x1, P3 ;  /* 0x0000005f0f317211 */ /* 0x000fe400018f0eff */
[----:B------:R-:W-:Y:S02]  /*45d0*/  LOP3.LUT R16, R16, 0x3, RZ, 0xc0, !PT ;  /* 0x0000000310107812 */ /* 0x000fe400078ec0ff */
[----:B------:R-:W-:Y:S01]  /*45e0*/  IADD3 R50, P3, PT, R17, R94, RZ ;  /* 0x0000005e11327210 */ /* 0x000fe20007f7e0ff */
[----:B------:R-:W-:Y:S01]  /*45f0*/  IMAD R13, R88, 0x35, RZ ;  /* 0x00000035580d7824 */ /* 0x000fe200078e02ff */
[----:B------:R-:W-:Y:S01]  /*4600*/  IADD3 R14, PT, PT, R16, R55, R14 ;  /* 0x00000037100e7210 */ /* 0x000fe20007ffe00e */
[----:B------:R-:W-:Y:S01]  /*4610*/  IMAD R55, R88, 0x6c, RZ ;  /* 0x0000006c58377824 */ /* 0x000fe200078e02ff */
[----:B------:R-:W-:-:S02]  /*4620*/  LEA.HI.X.SX32 R51, R51, R95, 0x1, P3 ;  /* 0x0000005f33337211 */ /* 0x000fc400018f0eff */
[----:B------:R-:W-:Y:S02]  /*4630*/  LOP3.LUT R61, R61, 0x3, RZ, 0xc0, !PT ;  /* 0x000000033d3d7812 */ /* 0x000fe400078ec0ff */
[-C--:B------:R-:W-:Y:S01]  /*4640*/  IADD3 R52, P3, PT, R53, R94.reuse, RZ ;  /* 0x0000005e35347210 */ /* 0x080fe20007f7e0ff */
[C---:B------:R-:W-:Y:S01]  /*4650*/  IMAD R57, R88.reuse, 0x6e, RZ ;  /* 0x0000006e58397824 */ /* 0x040fe200078e02ff */
[----:B------:R-:W-:Y:S02]  /*4660*/  IADD3 R144, PT, PT, R61, R59, R54 ;  /* 0x0000003b3d907210 */ /* 0x000fe40007ffe036 */
[----:B------:R-:W-:Y:S02]  /*4670*/  LEA.HI.X.SX32 R53, R13, R95, 0x1, P3 ;  /* 0x0000005f0d357211 */ /* 0x000fe400018f0eff */
[----:B------:R-:W-:Y:S02]  /*4680*/  LOP3.LUT R151, R151, 0x3, RZ, 0xc0, !PT ;  /* 0x0000000397977812 */ /* 0x000fe400078ec0ff */
[----:B------:R-:W-:Y:S01]  /*4690*/  IADD3 R54, P3, PT, R55, R94, RZ ;  /* 0x0000005e37367210 */ /* 0x000fe20007f7e0ff */
[C---:B------:R-:W-:Y:S01]  /*46a0*/  IMAD R13, R88.reuse, 0x37, RZ ;  /* 0x00000037580d7824 */ /* 0x040fe200078e02ff */
[----:B------:R-:W-:Y:S01]  /*46b0*/  IADD3 R149, PT, PT, R151, R149, R56 ;  /* 0x0000009597957210 */ /* 0x000fe20007ffe038 */
[----:B------:R-:W-:Y:S01]  /*46c0*/  IMAD R59, R88, 0x70, RZ ;  /* 0x00000070583b7824 */ /* 0x000fe200078e02ff */
[----:B------:R-:W-:-:S02]  /*46d0*/  LEA.HI.X.SX32 R55, R9, R95, 0x1, P3 ;  /* 0x0000005f09377211 */ /* 0x000fc400018f0eff */
[----:B------:R-:W-:Y:S02]  /*46e0*/  LOP3.LUT R155, R155, 0x3, RZ, 0xc0, !PT ;  /* 0x000000039b9b7812 */ /* 0x000fe400078ec0ff */
[-C--:B------:R-:W-:Y:S01]  /*46f0*/  IADD3 R56, P3, PT, R57, R94.reuse, RZ ;  /* 0x0000005e39387210 */ /* 0x080fe20007f7e0ff */
[C---:B------:R-:W-:Y:S01]  /*4700*/  IMAD R61, R88.reuse, 0x72, RZ ;  /* 0x00000072583d7824 */ /* 0x040fe200078e02ff */
[----:B------:R-:W-:Y:S02]  /*4710*/  IADD3 R153, PT, PT, R155, R153, R58 ;  /* 0x000000999b997210 */ /* 0x000fe40007ffe03a */
[-C--:B------:R-:W-:Y:S02]  /*4720*/  LEA.HI.X.SX32 R57, R13, R95.reuse, 0x1, P3 ;  /* 0x0000005f0d397211 */ /* 0x080fe400018f0eff */
[----:B------:R-:W-:Y:S01]  /*4730*/  IADD3 R58, P3, PT, R59, R94, RZ ;  /* 0x0000005e3b3a7210 */ /* 0x000fe20007f7e0ff */
[C---:B------:R-:W-:Y:S02]  /*4740*/  IMAD R9, R88.reuse, 0x39, RZ ;  /* 0x0000003958097824 */ /* 0x040fe400078e02ff */
[----:B------:R-:W-:Y:S01]  /*4750*/  IMAD R15, R88, 0x74, RZ ;  /* 0x00000074580f7824 */ /* 0x000fe200078e02ff */
[----:B------:R-:W-:-:S02]  /*4760*/  LEA.HI.X.SX32 R59, R11, R95, 0x1, P3 ;  /* 0x0000005f0b3b7211 */ /* 0x000fc400018f0eff */
[-C--:B------:R-:W-:Y:S02]  /*4770*/  IADD3 R60, P3, PT, R61, R94.reuse, RZ ;  /* 0x0000005e3d3c7210 */ /* 0x080fe40007f7e0ff */
[----:B------:R-:W-:Y:S01]  /*4780*/  LOP3.LUT R13, R8, 0xf, RZ, 0xc0, !PT ;  /* 0x0000000f080d7812 */ /* 0x000fe200078ec0ff */
[----:B------:R-:W-:Y:S01]  /*4790*/  IMAD R11, R88, 0x76, RZ ;  /* 0x00000076580b7824 */ /* 0x000fe200078e02ff */
[-C--:B------:R-:W-:Y:S02]  /*47a0*/  LEA.HI.X.SX32 R61, R9, R95.reuse, 0x1, P3 ;  /* 0x0000005f093d7211 */ /* 0x080fe400018f0eff */
[-C--:B------:R-:W-:Y:S01]  /*47b0*/  IADD3 R12, P3, PT, R15, R94.reuse, RZ ;  /* 0x0000005e0f0c7210 */ /* 0x080fe20007f7e0ff */
[----:B------:R-:W-:Y:S02]  /*47c0*/  IMAD R112, R14, 0x10, R13 ;  /* 0x000000100e707824 */ /* 0x000fe400078e020d */
[C---:B------:R-:W-:Y:S01]  /*47d0*/  IMAD R9, R88.reuse, 0x3b, RZ ;  /* 0x0000003b58097824 */ /* 0x040fe200078e02ff */
[----:B------:R-:W-:Y:S01]  /*47e0*/  LEA.HI.X.SX32 R13, R7, R95, 0x1, P3 ;  /* 0x0000005f070d7211 */ /* 0x000fe200018f0eff */
[C---:B------:R-:W-:Y:S01]  /*47f0*/  IMAD R17, R88.reuse, 0x78, RZ ;  /* 0x0000007858117824 */ /* 0x040fe200078e02ff */
[----:B------:R-:W-:Y:S01]  /*4800*/  IADD3 R14, P3, PT, R11, R94, RZ ;  /* 0x0000005e0b0e7210 */ /* 0x000fe20007f7e0ff */
[----:B------:R-:W-:Y:S01]  /*4810*/  IMAD R11, R88, 0x7a, RZ ;  /* 0x0000007a580b7824 */ /* 0x000fe200078e02ff */
[----:B------:R-:W-:-:S02]  /*4820*/  LOP3.LUT R159, R159, 0x3, RZ, 0xc0, !PT ;  /* 0x000000039f9f7812 */ /* 0x000fc400078ec0ff */
[----:B------:R-:W-:Y:S02]  /*4830*/  LEA.HI.X.SX32 R15, R9, R95, 0x1, P3 ;  /* 0x0000005f090f7211 */ /* 0x000fe400018f0eff */
[-C--:B------:R-:W-:Y:S01]  /*4840*/  IADD3 R16, P3, PT, R17, R94.reuse, RZ ;  /* 0x0000005e11107210 */ /* 0x080fe20007f7e0ff */
[----:B------:R-:W-:Y:S01]  /*4850*/  IMAD.SHL.U32 R9, R6, 0x100, RZ ;  /* 0x0000010006097824 */ /* 0x000fe200078e00ff */
[----:B------:R-:W-:Y:S01]  /*4860*/  IADD3 R102, PT, PT, R159, R157, R102 ;  /* 0x0000009d9f667210 */ /* 0x000fe20007ffe066 */
[----:B------:R-:W-:Y:S01]  /*4870*/  IMAD.SHL.U32 R149, R149, 0x100, RZ ;  /* 0x0000010095957824 */ /* 0x000fe200078e00ff */
[----:B------:R-:W-:Y:S01]  /*4880*/  LEA.HI.X.SX32 R17, R147, R95, 0x1, P3 ;  /* 0x0000005f93117211 */ /* 0x000fe200018f0eff */
[C---:B------:R-:W-:Y:S01]  /*4890*/  IMAD R7, R88.reuse, 0x3d, RZ ;  /* 0x0000003d58077824 */ /* 0x040fe200078e02ff */
[----:B------:R-:W-:Y:S01]  /*48a0*/  IADD3 R6, P3, PT, R11, R94, RZ ;  /* 0x0000005e0b067210 */ /* 0x000fe20007f7e0ff */
[----:B------:R-:W-:Y:S01]  /*48b0*/  IMAD R151, R88, 0x7c, RZ ;  /* 0x0000007c58977824 */ /* 0x000fe200078e02ff */
[----:B------:R-:W-:-:S02]  /*48c0*/  LOP3.LUT R102, R102, 0xf, RZ, 0xc0, !PT ;  /* 0x0000000f66667812 */ /* 0x000fc400078ec0ff */
[----:B------:R-:W-:Y:S02]  /*48d0*/  LOP3.LUT R9, R9, 0xf00, RZ, 0xe2, !PT ;  /* 0x00000f0009097812 */ /* 0x000fe400078ee2ff */
[----:B------:R-:W-:Y:S01]  /*48e0*/  LOP3.LUT R11, R149, 0xf00, RZ, 0xe2, !PT ;  /* 0x00000f00950b7812 */ /* 0x000fe200078ee2ff */
[----:B------:R-:W-:Y:S01]  /*48f0*/  IMAD R147, R88, 0x7e, RZ ;  /* 0x0000007e58937824 */ /* 0x000fe200078e02ff */
[-C--:B------:R-:W-:Y:S02]  /*4900*/  LEA.HI.X.SX32 R7, R7, R95.reuse, 0x1, P3 ;  /* 0x0000005f07077211 */ /* 0x080fe400018f0eff */
[-C--:B------:R-:W-:Y:S01]  /*4910*/  IADD3 R8, P3, PT, R151, R94.reuse, RZ ;  /* 0x0000005e97087210 */ /* 0x080fe20007f7e0ff */
[----:B------:R-:W-:Y:S02]  /*4920*/  IMAD R153, R153, 0x10, R102 ;  /* 0x0000001099997824 */ /* 0x000fe400078e0266 */
[----:B------:R-:W-:Y:S01]  /*4930*/  IMAD R102, R10, 0x1000, R9 ;  /* 0x000010000a667824 */ /* 0x000fe200078e0209 */
[----:B------:R-:W-:Y:S01]  /*4940*/  LEA.HI.X.SX32 R9, R145, R95, 0x1, P3 ;  /* 0x0000005f91097211 */ /* 0x000fe200018f0eff */
[----:B------:R-:W-:Y:S01]  /*4950*/  IMAD R146, R144, 0x1000, R11 ;  /* 0x0000100090927824 */ /* 0x000fe200078e020b */
[----:B------:R-:W-:Y:S01]  /*4960*/  IADD3 R10, P3, PT, R147, R94, RZ ;  /* 0x0000005e930a7210 */ /* 0x000fe20007f7e0ff */
[----:B------:R-:W-:Y:S01]  /*4970*/  IMAD R11, R88, 0x3f, RZ ;  /* 0x0000003f580b7824 */ /* 0x000fe200078e02ff */
[----:B------:R-:W-:-:S02]  /*4980*/  LOP3.LUT R145, R112, 0xff, RZ, 0xc0, !PT ;  /* 0x000000ff70917812 */ /* 0x000fc400078ec0ff */
[----:B------:R-:W-:Y:S02]  /*4990*/  LOP3.LUT R153, R153, 0xff, RZ, 0xc0, !PT ;  /* 0x000000ff99997812 */ /* 0x000fe400078ec0ff */
[-C--:B------:R-:W-:Y:S02]  /*49a0*/  LEA.HI.X.SX32 R11, R11, R95.reuse, 0x1, P3 ;  /* 0x0000005f0b0b7211 */ /* 0x080fe400018f0eff */
[-C--:B------:R-:W-:Y:S01]  /*49b0*/  IADD3 R144, P3, PT, R107, R94.reuse, RZ ;  /* 0x0000005e6b907210 */ /* 0x080fe20007f7e0ff */
[----:B------:R-:W-:Y:S02]  /*49c0*/  IMAD.IADD R102, R102, 0x1, R145 ;  /* 0x0000000166667824 */ /* 0x000fe400078e0291 */
[----:B------:R-:W-:Y:S01]  /*49d0*/  IMAD.IADD R153, R146, 0x1, R153 ;  /* 0x0000000192997824 */ /* 0x000fe200078e0299 */
[----:B------:R-:W-:Y:S02]  /*49e0*/  LEA.HI.X.SX32 R145, R171, R95, 0x1, P3 ;  /* 0x0000005fab917211 */ /* 0x000fe400018f0eff */
[----:B------:R-:W-:-:S02]  /*49f0*/  LEA R146, P3, R88, R94, 0x4 ;  /* 0x0000005e58927211 */ /* 0x000fc400078620ff */
[----:B------:R-:W-:Y:S02]  /*4a00*/  SHF.R.U32.HI R101, RZ, 0x1, R101 ;  /* 0x00000001ff657819 */ /* 0x000fe40000011665 */
[----:B------:R-:W-:Y:S02]  /*4a10*/  PRMT R153, R102, 0x5410, R153 ;  /* 0x0000541066997816 */ /* 0x000fe40000000099 */
[----:B------:R-:W-:Y:S02]  /*4a20*/  PRMT R107, RZ, 0x7610, R107 ;  /* 0x00007610ff6b7816 */ /* 0x000fe4000000006b */
[----:B------:R-:W-:Y:S02]  /*4a30*/  LEA.HI.X.SX32 R147, R179, R95, 0x1, P3 ;  /* 0x0000005fb3937211 */ /* 0x000fe400018f0eff */
[----:B------:R-:W-:Y:S02]  /*4a40*/  LOP3.LUT P3, RZ, R101, 0x1, RZ, 0xc0, !PT ;  /* 0x0000000165ff7812 */ /* 0x000fe4000786c0ff */
[----:B------:R-:W-:Y:S01]  /*4a50*/  SHF.R.U64 R94, R153, 0x1f, RZ ;  /* 0x0000001f995e7819 */ /* 0x000fe200000012ff */
[----:B------:R0:W5:Y:S01]  /*4a60*/  @!P4 LDG.E.U16 R107, desc[UR16][R144.64] ;  /* 0x00000010906bc981 */ /* 0x000162000c1e1500 */
[----:B------:R-:W-:-:S02]  /*4a70*/  PRMT R95, RZ, 0x7610, R95 ;  /* 0x00007610ff5f7816 */ /* 0x000fc4000000005f */
[----:B------:R-:W-:Y:S02]  /*4a80*/  LOP3.LUT P4, RZ, R94, 0x1, RZ, 0xc0, !PT ;  /* 0x000000015eff7812 */ /* 0x000fe4000788c0ff */
[C---:B------:R-:W-:Y:S02]  /*4a90*/  SHF.R.U64 R101, R153.reuse, 0x1d, RZ ;  /* 0x0000001d99657819 */ /* 0x040fe400000012ff */
[----:B------:R-:W-:Y:S02]  /*4aa0*/  PRMT R112, RZ, 0x7610, R112 ;  /* 0x00007610ff707816 */ /* 0x000fe40000000070 */
[----:B------:R-:W-:Y:S01]  /*4ab0*/  SHF.R.U64 R94, R153, 0x1e, RZ ;  /* 0x0000001e995e7819 */ /* 0x000fe200000012ff */
[----:B------:R2:W5:Y:S01]  /*4ac0*/  @P3 LDG.E.U16 R95, desc[UR16][R74.64] ;  /* 0x000000104a5f3981 */ /* 0x000562000c1e1500 */
[----:B------:R-:W-:Y:S02]  /*4ad0*/  PRMT R102, RZ, 0x7610, R102 ;  /* 0x00007610ff667816 */ /* 0x000fe40000000066 */
[----:B------:R-:W-:Y:S01]  /*4ae0*/  LOP3.LUT P3, RZ, R101, 0x1, RZ, 0xc0, !PT ;  /* 0x0000000165ff7812 */ /* 0x000fe2000786c0ff */
[----:B------:R-:W5:Y:S01]  /*4af0*/  @!P5 LDG.E.U16 R112, desc[UR16][R146.64] ;  /* 0x000000109270d981 */ /* 0x000f62000c1e1500 */
[----:B------:R-:W-:-:S02]  /*4b00*/  SHF.R.U64 R101, R153, 0x1c, RZ ;  /* 0x0000001c99657819 */ /* 0x000fc400000012ff */
[----:B------:R-:W-:Y:S01]  /*4b10*/  LOP3.LUT P6, RZ, R94, 0x1, RZ, 0xc0, !PT ;  /* 0x000000015eff7812 */ /* 0x000fe200078cc0ff */
[----:B------:R-:W5:Y:S01]  /*4b20*/  @P4 LDG.E.U16 R102, desc[UR16][R70.64] ;  /* 0x0000001046664981 */ /* 0x000f62000c1e1500 */
[----:B0-----:R-:W-:Y:S02]  /*4b30*/  SHF.R.U64 R144, R153, 0x1b, RZ ;  /* 0x0000001b99907819 */ /* 0x001fe400000012ff */
[----:B------:R-:W-:Y:S02]  /*4b40*/  PRMT R94, RZ, 0x7610, R94 ;  /* 0x00007610ff5e7816 */ /* 0x000fe4000000005e */
[----:B------:R-:W-:Y:S02]  /*4b50*/  LOP3.LUT P5, RZ, R101, 0x1, RZ, 0xc0, !PT ;  /* 0x0000000165ff7812 */ /* 0x000fe400078ac0ff */
[----:B------:R-:W-:Y:S02]  /*4b60*/  LOP3.LUT P4, RZ, R144, 0x1, RZ, 0xc0, !PT ;  /* 0x0000000190ff7812 */ /* 0x000fe4000788c0ff */
[----:B------:R-:W-:Y:S01]  /*4b70*/  SHF.R.U64 R144, R153, 0x1a, RZ ;  /* 0x0000001a99907819 */ /* 0x000fe200000012ff */
[----:B------:R0:W5:Y:S01]  /*4b80*/  @!P1 LDG.E.U16 R94, desc[UR16][R76.64] ;  /* 0x000000104c5e9981 */ /* 0x000162000c1e1500 */
[----:B--2---:R-:W-:-:S02]  /*4b90*/  PRMT R75, RZ, 0x7610, R75 ;  /* 0x00007610ff4b7816 */ /* 0x004fc4000000004b */
[----:B------:R-:W-:Y:S02]  /*4ba0*/  PRMT R101, RZ, 0x7610, R101 ;  /* 0x00007610ff657816 */ /* 0x000fe40000000065 */
[----:B------:R-:W-:Y:S02]  /*4bb0*/  LOP3.LUT P1, RZ, R144, 0x1, RZ, 0xc0, !PT ;  /* 0x0000000190ff7812 */ /* 0x000fe4000782c0ff */
[----:B------:R-:W-:Y:S01]  /*4bc0*/  PRMT R74, RZ, 0x7610, R74 ;  /* 0x00007610ff4a7816 */ /* 0x000fe2000000004a */
[----:B------:R-:W5:Y:S01]  /*4bd0*/  @P3 LDG.E.U16 R75, desc[UR16][R66.64] ;  /* 0x00000010424b3981 */ /* 0x000f62000c1e1500 */
[----:B0-----:R-:W-:Y:S02]  /*4be0*/  SHF.R.U64 R76, R153, 0x19, RZ ;  /* 0x00000019994c7819 */ /* 0x001fe400000012ff */
[----:B------:R-:W-:Y:S01]  /*4bf0*/  PRMT R71, RZ, 0x7610, R71 ;  /* 0x00007610ff477816 */ /* 0x000fe20000000047 */
[----:B------:R0:W5:Y:S01]  /*4c00*/  @P6 LDG.E.U16 R101, desc[UR16][R72.64] ;  /* 0x0000001048656981 */ /* 0x000162000c1e1500 */
[----:B------:R-:W-:-:S02]  /*4c10*/  LOP3.LUT P3, RZ, R76, 0x1, RZ, 0xc0, !PT ;  /* 0x000000014cff7812 */ /* 0x000fc4000786c0ff */
[C---:B------:R-:W-:Y:S01]  /*4c20*/  SHF.R.U64 R76, R153.reuse, 0x18, RZ ;  /* 0x00000018994c7819 */ /* 0x040fe200000012ff */
[----:B------:R2:W5:Y:S01]  /*4c30*/  @P5 LDG.E.U16 R74, desc[UR16][R68.64] ;  /* 0x00000010444a5981 */ /* 0x000562000c1e1500 */
[----:B------:R-:W-:Y:S02]  /*4c40*/  PRMT R70, RZ, 0x7610, R70 ;  /* 0x00007610ff467816 */ /* 0x000fe40000000046 */
[----:B------:R-:W-:Y:S01]  /*4c50*/  LOP3.LUT P5, RZ, R76, 0x1, RZ, 0xc0, !PT ;  /* 0x000000014cff7812 */ /* 0x000fe200078ac0ff */
[----:B------:R3:W5:Y:S01]  /*4c60*/  @P4 LDG.E.U16 R71, desc[UR16][R62.64] ;  /* 0x000000103e474981 */ /* 0x000762000c1e1500 */
[----:B0-----:R-:W-:Y:S02]  /*4c70*/  SHF.R.U64 R72, R153, 0x17, RZ ;  /* 0x0000001799487819 */ /* 0x001fe400000012ff */
[----:B------:R-:W-:Y:S01]  /*4c80*/  PRMT R67, RZ, 0x7610, R67 ;  /* 0x00007610ff437816 */ /* 0x000fe20000000043 */
[----:B------:R0:W5:Y:S01]  /*4c90*/  @P1 LDG.E.U16 R70, desc[UR16][R64.64] ;  /* 0x0000001040461981 */ /* 0x000162000c1e1500 */
[----:B------:R-:W-:-:S02]  /*4ca0*/  LOP3.LUT P4, RZ, R72, 0x1, RZ, 0xc0, !PT ;  /* 0x0000000148ff7812 */ /* 0x000fc4000788c0ff */
[C---:B------:R-:W-:Y:S02]  /*4cb0*/  SHF.R.U64 R72, R153.reuse, 0x16, RZ ;  /* 0x0000001699487819 */ /* 0x040fe400000012ff */
[----:B--2---:R-:W-:Y:S01]  /*4cc0*/  SHF.R.U64 R68, R153, 0x15, RZ ;  /* 0x0000001599447819 */ /* 0x004fe200000012ff */
[----:B------:R2:W5:Y:S01]  /*4cd0*/  @P3 LDG.E.U16 R67, desc[UR16][R18.64] ;  /* 0x0000001012433981 */ /* 0x000562000c1e1500 */
[----:B------:R-:W-:Y:S02]  /*4ce0*/  LOP3.LUT P1, RZ, R72, 0x1, RZ, 0xc0, !PT ;  /* 0x0000000148ff7812 */ /* 0x000fe4000782c0ff */
[----:B------:R-:W-:Y:S02]  /*4cf0*/  PRMT R66, RZ, 0x7610, R66 ;  /* 0x00007610ff427816 */ /* 0x000fe40000000042 */
[----:B---3--:R-:W-:Y:S02]  /*4d00*/  PRMT R62, RZ, 0x7610, R62 ;  /* 0x00007610ff3e7816 */ /* 0x008fe4000000003e */
[----:B------:R-:W-:-:S02]  /*4d10*/  LOP3.LUT P3, RZ, R68, 0x1, RZ, 0xc0, !PT ;  /* 0x0000000144ff7812 */ /* 0x000fc4000786c0ff */
[C---:B------:R-:W-:Y:S01]  /*4d20*/  SHF.R.U64 R68, R153.reuse, 0x14, RZ ;  /* 0x0000001499447819 */ /* 0x040fe200000012ff */
[----:B------:R-:W5:Y:S01]  /*4d30*/  @P5 LDG.E.U16 R66, desc[UR16][R20.64] ;  /* 0x0000001014425981 */ /* 0x000f62000c1e1500 */
[C---:B0-----:R-:W-:Y:S02]  /*4d40*/  SHF.R.U64 R64, R153.reuse, 0x13, RZ ;  /* 0x0000001399407819 */ /* 0x041fe400000012ff */
[----:B------:R-:W-:Y:S01]  /*4d50*/  PRMT R63, RZ, 0x7610, R63 ;  /* 0x00007610ff3f7816 */ /* 0x000fe2000000003f */
[----:B------:R-:W5:Y:S01]  /*4d60*/  @P4 LDG.E.U16 R62, desc[UR16][R22.64] ;  /* 0x00000010163e4981 */ /* 0x000f62000c1e1500 */
[----:B------:R-:W-:Y:S02]  /*4d70*/  LOP3.LUT P5, RZ, R68, 0x1, RZ, 0xc0, !PT ;  /* 0x0000000144ff7812 */ /* 0x000fe400078ac0ff */
[----:B------:R-:W-:Y:S02]  /*4d80*/  LOP3.LUT P4, RZ, R64, 0x1, RZ, 0xc0, !PT ;  /* 0x0000000140ff7812 */ /* 0x000fe4000788c0ff */
[----:B------:R-:W-:Y:S01]  /*4d90*/  SHF.R.U64 R65, R153, 0x12, RZ ;  /* 0x0000001299417819 */ /* 0x000fe200000012ff */
[----:B------:R-:W5:Y:S01]  /*4da0*/  @P1 LDG.E.U16 R63, desc[UR16][R24.64] ;  /* 0x00000010183f1981 */ /* 0x000f62000c1e1500 */
[----:B------:R-:W-:-:S02]  /*4db0*/  PRMT R64, RZ, 0x7610, R64 ;  /* 0x00007610ff407816 */ /* 0x000fc40000000040 */
[----:B--2---:R-:W-:Y:S02]  /*4dc0*/  SHF.R.U64 R18, R153, 0x11, RZ ;  /* 0x0000001199127819 */ /* 0x004fe400000012ff */
[----:B------:R-:W-:Y:S02]  /*4dd0*/  LOP3.LUT P1, RZ, R65, 0x1, RZ, 0xc0, !PT ;  /* 0x0000000141ff7812 */ /* 0x000fe4000782c0ff */
[----:B------:R-:W-:Y:S01]  /*4de0*/  PRMT R65, RZ, 0x7610, R65 ;  /* 0x00007610ff417816 */ /* 0x000fe20000000041 */
[----:B------:R0:W5:Y:S01]  /*4df0*/  @P3 LDG.E.U16 R64, desc[UR16][R26.64] ;  /* 0x000000101a403981 */ /* 0x000162000c1e1500 */
[----:B------:R-:W-:Y:S02]  /*4e00*/  LOP3.LUT P3, RZ, R18, 0x1, RZ, 0xc0, !PT ;  /* 0x0000000112ff7812 */ /* 0x000fe4000786c0ff */
[----:B------:R-:W-:Y:S02]  /*4e10*/  SHF.R.U64 R18, R153, 0x10, RZ ;  /* 0x0000001099127819 */ /* 0x000fe400000012ff */
[----:B------:R-:W-:Y:S01]  /*4e20*/  PRMT R68, RZ, 0x7610, R68 ;  /* 0x00007610ff447816 */ /* 0x000fe20000000044 */
[----:B------:R2:W5:Y:S01]  /*4e30*/  @P5 LDG.E.U16 R65, desc[UR16][R28.64] ;  /* 0x000000101c415981 */ /* 0x000562000c1e1500 */
[----:B------:R-:W-:-:S02]  /*4e40*/  LOP3.LUT P5, RZ, R18, 0x1, RZ, 0xc0, !PT ;  /* 0x0000000112ff7812 */ /* 0x000fc400078ac0ff */
[C---:B------:R-:W-:Y:S02]  /*4e50*/  SHF.R.U64 R18, R153.reuse, 0xf, RZ ;  /* 0x0000000f99127819 */ /* 0x040fe400000012ff */
[----:B------:R-:W-:Y:S01]  /*4e60*/  PRMT R69, RZ, 0x7610, R69 ;  /* 0x00007610ff457816 */ /* 0x000fe20000000045 */
[----:B------:R3:W5:Y:S01]  /*4e70*/  @P4 LDG.E.U16 R68, desc[UR16][R30.64] ;  /* 0x000000101e444981 */ /* 0x000762000c1e1500 */
[----:B------:R-:W-:Y:S02]  /*4e80*/  LOP3.LUT P4, RZ, R18, 0x1, RZ, 0xc0, !PT ;  /* 0x0000000112ff7812 */ /* 0x000fe4000788c0ff */
[----:B------:R-:W-:Y:S02]  /*4e90*/  SHF.R.U64 R18, R153, 0xe, RZ ;  /* 0x0000000e99127819 */ /* 0x000fe400000012ff */
[----:B0-----:R-:W-:Y:S01]  /*4ea0*/  PRMT R27, RZ, 0x7610, R27 ;  /* 0x00007610ff1b7816 */ /* 0x001fe2000000001b */
[----:B------:R0:W5:Y:S01]  /*4eb0*/  @P1 LDG.E.U16 R69, desc[UR16][R32.64] ;  /* 0x0000001020451981 */ /* 0x000162000c1e1500 */
[----:B------:R-:W-:-:S02]  /*4ec0*/  LOP3.LUT P1, RZ, R18, 0x1, RZ, 0xc0, !PT ;  /* 0x0000000112ff7812 */ /* 0x000fc4000782c0ff */
[C---:B------:R-:W-:Y:S02]  /*4ed0*/  SHF.R.U64 R18, R153.reuse, 0xd, RZ ;  /* 0x0000000d99127819 */ /* 0x040fe400000012ff */
[----:B--2---:R-:W-:Y:S01]  /*4ee0*/  PRMT R28, RZ, 0x7610, R28 ;  /* 0x00007610ff1c7816 */ /* 0x004fe2000000001c */
[----:B------:R2:W5:Y:S01]  /*4ef0*/  @P3 LDG.E.U16 R27, desc[UR16][R34.64] ;  /* 0x00000010221b3981 */ /* 0x000562000c1e1500 */
[----:B------:R-:W-:Y:S02]  /*4f00*/  LOP3.LUT P3, RZ, R18, 0x1, RZ, 0xc0, !PT ;  /* 0x0000000112ff7812 */ /* 0x000fe4000786c0ff */
[----:B------:R-:W-:Y:S02]  /*4f10*/  SHF.R.U64 R18, R153, 0xc, RZ ;  /* 0x0000000c99127819 */ /* 0x000fe400000012ff */
[----:B------:R-:W-:Y:S01]  /*4f20*/  PRMT R29, RZ, 0x7610, R29 ;  /* 0x00007610ff1d7816 */ /* 0x000fe2000000001d */
[----:B------:R4:W5:Y:S01]  /*4f30*/  @P5 LDG.E.U16 R28, desc[UR16][R40.64] ;  /* 0x00000010281c5981 */ /* 0x000962000c1e1500 */
[----:B------:R-:W-:-:S02]  /*4f40*/  LOP3.LUT P5, RZ, R18, 0x1, RZ, 0xc0, !PT ;  /* 0x0000000112ff7812 */ /* 0x000fc400078ac0ff */
[C---:B------:R-:W-:Y:S02]  /*4f50*/  SHF.R.U64 R18, R153.reuse, 0xb, RZ ;  /* 0x0000000b99127819 */ /* 0x040fe400000012ff */
[----:B---3--:R-:W-:Y:S01]  /*4f60*/  PRMT R30, RZ, 0x7610, R30 ;  /* 0x00007610ff1e7816 */ /* 0x008fe2000000001e */
[----:B------:R3:W5:Y:S01]  /*4f70*/  @P4 LDG.E.U16 R29, desc[UR16][R42.64] ;  /* 0x000000102a1d4981 */ /* 0x000762000c1e1500 */
[----:B------:R-:W-:Y:S02]  /*4f80*/  LOP3.LUT P4, RZ, R18, 0x1, RZ, 0xc0, !PT ;  /* 0x0000000112ff7812 */ /* 0x000fe4000788c0ff */
[----:B------:R-:W-:Y:S02]  /*4f90*/  SHF.R.U64 R18, R153, 0xa, RZ ;  /* 0x0000000a99127819 */ /* 0x000fe400000012ff */
[----:B------:R-:W-:Y:S01]  /*4fa0*/  PRMT R31, RZ, 0x7610, R31 ;  /* 0x00007610ff1f7816 */ /* 0x000fe2000000001f */
[----:B------:R-:W5:Y:S01]  /*4fb0*/  @P1 LDG.E.U16 R30, desc[UR16][R44.64] ;  /* 0x000000102c1e1981 */ /* 0x000f62000c1e1500 */
[----:B------:R-:W-:-:S02]  /*4fc0*/  LOP3.LUT P1, RZ, R18, 0x1, RZ, 0xc0, !PT ;  /* 0x0000000112ff7812 */ /* 0x000fc4000782c0ff */
[C---:B------:R-:W-:Y:S02]  /*4fd0*/  SHF.R.U64 R18, R153.reuse, 0x9, RZ ;  /* 0x0000000999127819 */ /* 0x040fe400000012ff */
[----:B0-----:R-:W-:Y:S01]  /*4fe0*/  PRMT R32, RZ, 0x7610, R32 ;  /* 0x00007610ff207816 */ /* 0x001fe20000000020 */
[----:B------:R-:W5:Y:S01]  /*4ff0*/  @P3 LDG.E.U16 R31, desc[UR16][R46.64] ;  /* 0x000000102e1f3981 */ /* 0x000f62000c1e1500 */
[----:B------:R-:W-:Y:S02]  /*5000*/  LOP3.LUT P3, RZ, R18, 0x1, RZ, 0xc0, !PT ;  /* 0x0000000112ff7812 */ /* 0x000fe4000786c0ff */
[----:B------:R-:W-:Y:S02]  /*5010*/  SHF.R.U64 R18, R153, 0x8, RZ ;  /* 0x0000000899127819 */ /* 0x000fe400000012ff */
[----:B------:R-:W-:Y:S01]  /*5020*/  PRMT R33, RZ, 0x7610, R33 ;  /* 0x00007610ff217816 */ /* 0x000fe20000000021 */
[----:B------:R0:W5:Y:S01]  /*5030*/  @P5 LDG.E.U16 R32, desc[UR16][R48.64] ;  /* 0x0000001030205981 */ /* 0x000162000c1e1500 */
[----:B------:R-:W-:-:S02]  /*5040*/  LOP3.LUT P5, RZ, R18, 0x1, RZ, 0xc0, !PT ;  /* 0x0000000112ff7812 */ /* 0x000fc400078ac0ff */
[C---:B------:R-:W-:Y:S02]  /*5050*/  SHF.R.U64 R18, R153.reuse, 0x7, RZ ;  /* 0x0000000799127819 */ /* 0x040fe400000012ff */
[----:B--2---:R-:W-:Y:S01]  /*5060*/  PRMT R34, RZ, 0x7610, R34 ;  /* 0x00007610ff227816 */ /* 0x004fe20000000022 */
[----:B------:R-:W5:Y:S01]  /*5070*/  @P4 LDG.E.U16 R33, desc[UR16][R50.64] ;  /* 0x0000001032214981 */ /* 0x000f62000c1e1500 */
[----:B------:R-:W-:Y:S02]  /*5080*/  LOP3.LUT P4, RZ, R18, 0x1, RZ, 0xc0, !PT ;  /* 0x0000000112ff7812 */ /* 0x000fe4000788c0ff */
[----:B------:R-:W-:Y:S02]  /*5090*/  SHF.R.U64 R18, R153, 0x6, RZ ;  /* 0x0000000699127819 */ /* 0x000fe400000012ff */
[----:B------:R-:W-:Y:S01]  /*50a0*/  PRMT R35, RZ, 0x7610, R35 ;  /* 0x00007610ff237816 */ /* 0x000fe20000000023 */
[----:B------:R-:W5:Y:S01]  /*50b0*/  @P1 LDG.E.U16 R34, desc[UR16][R52.64] ;  /* 0x0000001034221981 */ /* 0x000f62000c1e1500 */
[----:B------:R-:W-:-:S02]  /*50c0*/  LOP3.LUT P1, RZ, R18, 0x1, RZ, 0xc0, !PT ;  /* 0x0000000112ff7812 */ /* 0x000fc4000782c0ff */
[C---:B------:R-:W-:Y:S02]  /*50d0*/  SHF.R.U64 R18, R153.reuse, 0x5, RZ ;  /* 0x0000000599127819 */ /* 0x040fe400000012ff */
[----:B----4-:R-:W-:Y:S01]  /*50e0*/  PRMT R40, RZ, 0x7610, R40 ;  /* 0x00007610ff287816 */ /* 0x010fe20000000028 */
[----:B------:R2:W5:Y:S01]  /*50f0*/  @P3 LDG.E.U16 R35, desc[UR16][R54.64] ;  /* 0x0000001036233981 */ /* 0x000562000c1e1500 */
[----:B------:R-:W-:Y:S02]  /*5100*/  LOP3.LUT P3, RZ, R18, 0x1, RZ, 0xc0, !PT ;  /* 0x0000000112ff7812 */ /* 0x000fe4000786c0ff */
[----:B------:R-:W-:Y:S02]  /*5110*/  SHF.R.U64 R18, R153, 0x4, RZ ;  /* 0x0000000499127819 */ /* 0x000fe400000012ff */
[----:B------:R-:W-:Y:S01]  /*5120*/  PRMT R41, RZ, 0x7610, R41 ;  /* 0x00007610ff297816 */ /* 0x000fe20000000029 */
[----:B------:R-:W5:Y:S01]  /*5130*/  @P5 LDG.E.U16 R40, desc[UR16][R56.64] ;  /* 0x0000001038285981 */ /* 0x000f62000c1e1500 */
[----:B------:R-:W-:-:S02]  /*5140*/  LOP3.LUT P5, RZ, R18, 0x1, RZ, 0xc0, !PT ;  /* 0x0000000112ff7812 */ /* 0x000fc400078ac0ff */
[C---:B------:R-:W-:Y:S02]  /*5150*/  SHF.R.U64 R18, R153.reuse, 0x3, RZ ;  /* 0x0000000399127819 */ /* 0x040fe400000012ff */
[----:B---3--:R-:W-:Y:S01]  /*5160*/  PRMT R42, RZ, 0x7610, R42 ;  /* 0x00007610ff2a7816 */ /* 0x008fe2000000002a */
[----:B------:R3:W5:Y:S01]  /*5170*/  @P4 LDG.E.U16 R41, desc[UR16][R58.64] ;  /* 0x000000103a294981 */ /* 0x000762000c1e1500 */
[----:B------:R-:W-:Y:S02]  /*5180*/  PRMT R43, RZ, 0x7610, R43 ;  /* 0x00007610ff2b7816 */ /* 0x000fe4000000002b */
[----:B------:R-:W-:Y:S02]  /*5190*/  LOP3.LUT P4, RZ, R18, 0x1, RZ, 0xc0, !PT ;  /* 0x0000000112ff7812 */ /* 0x000fe4000788c0ff */
[C---:B------:R-:W-:Y:S01]  /*51a0*/  SHF.R.U64 R18, R153.reuse, 0x2, RZ ;  /* 0x0000000299127819 */ /* 0x040fe200000012ff */
[----:B------:R-:W5:Y:S01]  /*51b0*/  @P1 LDG.E.U16 R42, desc[UR16][R60.64] ;  /* 0x000000103c2a1981 */ /* 0x000f62000c1e1500 */
[----:B------:R-:W-:-:S02]  /*51c0*/  SHF.R.U64 R153, R153, 0x1, RZ ;  /* 0x0000000199997819 */ /* 0x000fc400000012ff */
[----:B------:R-:W-:Y:S01]  /*51d0*/  LOP3.LUT P1, RZ, R18, 0x1, RZ, 0xc0, !PT ;  /* 0x0000000112ff7812 */ /* 0x000fe2000782c0ff */
[----:B------:R4:W5:Y:S01]  /*51e0*/  @P3 LDG.E.U16 R43, desc[UR16][R12.64] ;  /* 0x000000100c2b3981 */ /* 0x000962000c1e1500 */
[----:B------:R-:W-:Y:S02]  /*51f0*/  LOP3.LUT P3, RZ, R153, 0x1, RZ, 0xc0, !PT ;  /* 0x0000000199ff7812 */ /* 0x000fe4000786c0ff */
[----:B0-----:R-:W-:Y:S02]  /*5200*/  PRMT R49, RZ, 0x7610, R49 ;  /* 0x00007610ff317816 */ /* 0x001fe40000000031 */
[----:B--2---:R-:W-:Y:S02]  /*5210*/  PRMT R55, RZ, 0x7610, R55 ;  /* 0x00007610ff377816 */ /* 0x004fe40000000037 */
[----:B---3--:R-:W-:-:S05]  /*5220*/  PRMT R58, RZ, 0x7610, R58 ;  /* 0x00007610ff3a7816 */ /* 0x008fca000000003a */
[----:B------:R-:W5:Y:S04]  /*5230*/  @P1 LDG.E.U16 R49, desc[UR16][R6.64] ;  /* 0x0000001006311981 */ /* 0x000f68000c1e1500 */
[----:B------:R-:W5:Y:S04]  /*5240*/  @P3 LDG.E.U16 R55, desc[UR16][R8.64] ;  /* 0x0000001008373981 */ /* 0x000f68000c1e1500 */
[----:B------:R-:W5:Y:S01]  /*5250*/  @!P0 LDG.E.U16 R58, desc[UR16][R10.64] ;  /* 0x000000100a3a8981 */ /* 0x000f62000c1e1500 */
[----:B------:R-:W-:Y:S02]  /*5260*/  LOP3.LUT R172, R37, 0x3f, RZ, 0xc0, !PT ;  /* 0x0000003f25ac7812 */ /* 0x000fe400078ec0ff */
[----:B------:R-:W-:-:S03]  /*5270*/  PRMT R46, RZ, 0x7610, R46 ;  /* 0x00007610ff2e7816 */ /* 0x000fc6000000002e */
[----:B------:R-:W-:Y:S01]  /*5280*/  IMAD R18, R172, R89, RZ ;  /* 0x00000059ac127224 */ /* 0x000fe200078e02ff */
[----:B------:R-:W-:Y:S01]  /*5290*/  PRMT R44, RZ, 0x7610, R44 ;  /* 0x00007610ff2c7816 */ /* 0x000fe2000000002c */
[----:B-1----:R-:W-:Y:S01]  /*52a0*/  IMAD R119, R119, UR4, RZ ;  /* 0x0000000477777c24 */ /* 0x002fe2000f8e02ff */
[----:B------:R-:W5:Y:S01]  /*52b0*/  @P5 LDG.E.U16 R46, desc[UR16][R14.64] ;  /* 0x000000100e2e5981 */ /* 0x000f62000c1e1500 */
[----:B------:R-:W-:Y:S01]  /*52c0*/  IMAD R123, R123, UR4, RZ ;  /* 0x000000047b7b7c24 */ /* 0x000fe2000f8e02ff */
[----:B------:R-:W-:Y:S01]  /*52d0*/  LEA R24, P5, R18, UR14, 0x1 ;  /* 0x0000000e12187c11 */ /* 0x000fe2000f8a08ff */
[----:B------:R-:W-:Y:S01]  /*52e0*/  IMAD R125, R125, UR4, RZ ;  /* 0x000000047d7d7c24 */ /* 0x000fe2000f8e02ff */
[----:B------:R0:W5:Y:S01]  /*52f0*/  @P4 LDG.E.U16 R44, desc[UR16][R16.64] ;  /* 0x00000010102c4981 */ /* 0x000162000c1e1500 */
[----:B------:R-:W-:Y:S01]  /*5300*/  IMAD R126, R126, UR4, RZ ;  /* 0x000000047e7e7c24 */ /* 0x000fe2000f8e02ff */
[----:B------:R-:W-:Y:S01]  /*5310*/  LEA.HI.X.SX32 R26, R18, UR15, 0x1, P5 ;  /* 0x0000000f121a7c11 */ /* 0x000fe2000a8f0eff */
[----:B------:R-:W-:Y:S01]  /*5320*/  IMAD R117, R117, UR4, RZ ;  /* 0x0000000475757c24 */ /* 0x000fe2000f8e02ff */
[-C--:B------:R-:W-:Y:S01]  /*5330*/  LEA R164, P4, R119, R24.reuse, 0x1 ;  /* 0x0000001877a47211 */ /* 0x080fe200078808ff */
[----:B------:R-:W-:Y:S01]  /*5340*/  IMAD R136, R136, UR4, RZ ;  /* 0x0000000488887c24 */ /* 0x000fe2000f8e02ff */
[----:B------:R-:W-:-:S02]  /*5350*/  LEA R160, P6, R123, R24, 0x1 ;  /* 0x000000187ba07211 */ /* 0x000fc400078c08ff */
[----:B------:R-:W-:Y:S01]  /*5360*/  LEA R166, P5, R125, R24, 0x1 ;  /* 0x000000187da67211 */ /* 0x000fe200078a08ff */
[----:B------:R-:W-:Y:S01]  /*5370*/  IMAD R142, R142, UR4, RZ ;  /* 0x000000048e8e7c24 */ /* 0x000fe2000f8e02ff */
[-C--:B------:R-:W-:Y:S01]  /*5380*/  LEA.HI.X.SX32 R165, R119, R26.reuse, 0x1, P4 ;  /* 0x0000001a77a57211 */ /* 0x080fe200020f0eff */
[----:B------:R-:W-:Y:S01]  /*5390*/  IMAD R131, R131, UR4, RZ ;  /* 0x0000000483837c24 */ /* 0x000fe2000f8e02ff */
[-C--:B------:R-:W-:Y:S01]  /*53a0*/  LEA.HI.X.SX32 R161, R123, R26.reuse, 0x1, P6 ;  /* 0x0000001a7ba17211 */ /* 0x080fe200030f0eff */
[----:B------:R-:W-:Y:S01]  /*53b0*/  IMAD R128, R128, UR4, RZ ;  /* 0x0000000480807c24 */ /* 0x000fe2000f8e02ff */
[----:B------:R-:W-:Y:S02]  /*53c0*/  LEA.HI.X.SX32 R167, R125, R26, 0x1, P5 ;  /* 0x0000001a7da77211 */ /* 0x000fe400028f0eff */
[-C--:B------:R-:W-:Y:S02]  /*53d0*/  LEA R158, P4, R126, R24.reuse, 0x1 ;  /* 0x000000187e9e7211 */ /* 0x080fe400078808ff */
[----:B------:R-:W-:-:S02]  /*53e0*/  LEA R154, P6, R117, R24, 0x1 ;  /* 0x00000018759a7211 */ /* 0x000fc400078c08ff */
[----:B------:R-:W-:Y:S01]  /*53f0*/  LEA R162, P5, R136, R24, 0x1 ;  /* 0x0000001888a27211 */ /* 0x000fe200078a08ff */
[----:B------:R-:W-:Y:S01]  /*5400*/  IMAD R114, R114, UR4, RZ ;  /* 0x0000000472727c24 */ /* 0x000fe2000f8e02ff */
[-C--:B------:R-:W-:Y:S02]  /*5410*/  LEA.HI.X.SX32 R159, R126, R26.reuse, 0x1, P4 ;  /* 0x0000001a7e9f7211 */ /* 0x080fe400020f0eff */
[-C--:B------:R-:W-:Y:S01]  /*5420*/  LEA.HI.X.SX32 R155, R117, R26.reuse, 0x1, P6 ;  /* 0x0000001a759b7211 */ /* 0x080fe200030f0eff */
[----:B------:R-:W-:Y:S01]  /*5430*/  IMAD R134, R134, UR4, RZ ;  /* 0x0000000486867c24 */ /* 0x000fe2000f8e02ff */
[----:B------:R-:W-:Y:S02]  /*5440*/  LEA.HI.X.SX32 R163, R136, R26, 0x1, P5 ;  /* 0x0000001a88a37211 */ /* 0x000fe400028f0eff */
[-C--:B------:R-:W-:Y:S02]  /*5450*/  LEA R152, P4, R142, R24.reuse, 0x1 ;  /* 0x000000188e987211 */ /* 0x080fe400078808ff */
[----:B------:R-:W-:-:S02]  /*5460*/  LEA R148, P6, R131, R24, 0x1 ;  /* 0x0000001883947211 */ /* 0x000fc400078c08ff */
[----:B------:R-:W-:Y:S01]  /*5470*/  LEA R156, P5, R128, R24, 0x1 ;  /* 0x00000018809c7211 */ /* 0x000fe200078a08ff */
[----:B------:R-:W-:Y:S01]  /*5480*/  IMAD R129, R129, UR4, RZ ;  /* 0x0000000481817c24 */ /* 0x000fe2000f8e02ff */
[-C--:B------:R-:W-:Y:S01]  /*5490*/  LEA.HI.X.SX32 R153, R142, R26.reuse, 0x1, P4 ;  /* 0x0000001a8e997211 */ /* 0x080fe200020f0eff */
[----:B----4-:R-:W-:Y:S01]  /*54a0*/  IMAD R13, R132, UR4, RZ ;  /* 0x00000004840d7c24 */ /* 0x010fe2000f8e02ff */
[-C--:B------:R-:W-:Y:S01]  /*54b0*/  LEA.HI.X.SX32 R149, R131, R26.reuse, 0x1, P6 ;  /* 0x0000001a83957211 */ /* 0x080fe200030f0eff */
[----:B------:R-:W-:Y:S01]  /*54c0*/  IMAD R135, R135, UR4, RZ ;  /* 0x0000000487877c24 */ /* 0x000fe2000f8e02ff */
[----:B------:R-:W-:Y:S02]  /*54d0*/  LEA.HI.X.SX32 R157, R128, R26, 0x1, P5 ;  /* 0x0000001a809d7211 */ /* 0x000fe400028f0eff */
[-C--:B------:R-:W-:Y:S02]  /*54e0*/  LEA R142, P6, R114, R24.reuse, 0x1 ;  /* 0x00000018728e7211 */ /* 0x080fe400078c08ff */
[----:B------:R-:W-:Y:S01]  /*54f0*/  LEA R150, P5, R134, R24, 0x1 ;  /* 0x0000001886967211 */ /* 0x000fe200078a08ff */
[----:B------:R-:W-:Y:S01]  /*5500*/  IMAD R52, R143, UR4, RZ ;  /* 0x000000048f347c24 */ /* 0x000fe2000f8e02ff */
[----:B------:R-:W-:Y:S01]  /*5510*/  LEA.HI.X.SX32 R143, R114, R26, 0x1, P6 ;  /* 0x0000001a728f7211 */ /* 0x000fe200030f0eff */
[----:B------:R-:W-:Y:S01]  /*5520*/  IMAD R12, R138, UR4, RZ ;  /* 0x000000048a0c7c24 */ /* 0x000fe2000f8e02ff */
[----:B------:R-:W-:Y:S01]  /*5530*/  LEA R146, P4, R129, R24, 0x1 ;  /* 0x0000001881927211 */ /* 0x000fe200078808ff */
[----:B------:R-:W-:Y:S01]  /*5540*/  IMAD R121, R121, UR4, RZ ;  /* 0x0000000479797c24 */ /* 0x000fe2000f8e02ff */
[----:B------:R-:W-:Y:S01]  /*5550*/  LEA.HI.X.SX32 R151, R134, R26, 0x1, P5 ;  /* 0x0000001a86977211 */ /* 0x000fe200028f0eff */
[----:B------:R-:W-:Y:S01]  /*5560*/  IMAD R133, R133, UR4, RZ ;  /* 0x0000000485857c24 */ /* 0x000fe2000f8e02ff */
[----:B------:R-:W-:-:S02]  /*5570*/  LEA R136, P6, R13, R24, 0x1 ;  /* 0x000000180d887211 */ /* 0x000fc400078c08ff */
[----:B------:R-:W-:Y:S01]  /*5580*/  LEA R144, P5, R135, R24, 0x1 ;  /* 0x0000001887907211 */ /* 0x000fe200078a08ff */
[----:B0-----:R-:W-:Y:S01]  /*5590*/  IMAD R16, R137, UR4, RZ ;  /* 0x0000000489107c24 */ /* 0x001fe2000f8e02ff */
[-C--:B------:R-:W-:Y:S01]  /*55a0*/  LEA.HI.X.SX32 R147, R129, R26.reuse, 0x1, P4 ;  /* 0x0000001a81937211 */ /* 0x080fe200020f0eff */
        /* <DEDUP_REMOVED lines=9> */
[----:B------:R0:W-:Y:S01]  /*5640*/  STL [R1+0x28], R185 ;  /* 0x000028b901007387 */ /* 0x0001e20000100800 */
[----:B------:R-:W-:Y:S01]  /*5650*/  IMAD R56, R141, UR4, RZ ;  /* 0x000000048d387c24 */ /* 0x000fe2000f8e02ff */
[-C--:B------:R-:W-:Y:S01]  /*5660*/  LEA.HI.X.SX32 R141, R12, R26.reuse, 0x1, P4 ;  /* 0x0000001a0c8d7211 */ /* 0x080fe200020f0eff */
[----:B------:R-:W-:Y:S01]  /*5670*/  IMAD R21, R139, UR4, RZ ;  /* 0x000000048b157c24 */ /* 0x000fe2000f8e02ff */
[----:B------:R0:W-:Y:S01]  /*5680*/  STL [R1+0x8], R176 ;  /* 0x000008b001007387 */ /* 0x0001e20000100800 */
[----:B------:R-:W-:Y:S01]  /*5690*/  LEA.HI.X.SX32 R131, R121, R26, 0x1, P6 ;  /* 0x0000001a79837211 */ /* 0x000fe200030f0eff */
[----:B------:R-:W-:Y:S01]  /*56a0*/  IMAD R20, R116, UR4, RZ ;  /* 0x0000000474147c24 */ /* 0x000fe2000f8e02ff */
[----:B------:R-:W-:Y:S01]  /*56b0*/  LEA R134, P4, R14, R24, 0x1 ;  /* 0x000000180e867211 */ /* 0x000fe200078808ff */
[----:B------:R0:W-:Y:S01]  /*56c0*/  STL [R1+0x24], R183 ;  /* 0x000024b701007387 */ /* 0x0001e20000100800 */
[----:B------:R-:W-:Y:S01]  /*56d0*/  LEA.HI.X.SX32 R139, R133, R26, 0x1, P5 ;  /* 0x0000001a858b7211 */ /* 0x000fe200028f0eff */
[----:B------:R-:W-:Y:S01]  /*56e0*/  IMAD R17, R122, UR4, RZ ;  /* 0x000000047a117c24 */ /* 0x000fe2000f8e02ff */
[-C--:B------:R-:W-:Y:S01]  /*56f0*/  LEA R124, P6, R18, R24.reuse, 0x1 ;  /* 0x00000018127c7211 */ /* 0x080fe200078c08ff */
[----:B------:R0:W-:Y:S01]  /*5700*/  STL [R1+0x4], R173 ;  /* 0x000004ad01007387 */ /* 0x0001e20000100800 */
[----:B------:R-:W-:Y:S01]  /*5710*/  LEA R132, P5, R15, R24, 0x1 ;  /* 0x000000180f847211 */ /* 0x000fe200078a08ff */
[----:B------:R-:W-:-:S02]  /*5720*/  IMAD R22, R118, UR4, RZ ;  /* 0x0000000476167c24 */ /* 0x000fc4000f8e02ff */
[----:B------:R0:W-:Y:S01]  /*5730*/  STL [R1+0xc], R182 ;  /* 0x00000cb601007387 */ /* 0x0001e20000100800 */
[-C--:B------:R-:W-:Y:S01]  /*5740*/  LEA.HI.X.SX32 R135, R14, R26.reuse, 0x1, P4 ;  /* 0x0000001a0e877211 */ /* 0x080fe200020f0eff */
[----:B------:R-:W-:Y:S01]  /*5750*/  VIADD R169, R4, 0x3f ;  /* 0x0000003f04a97836 */ /* 0x000fe20000000000 */
[----:B------:R-:W-:Y:S01]  /*5760*/  LEA.HI.X.SX32 R125, R18, R26, 0x1, P6 ;  /* 0x0000001a127d7211 */ /* 0x000fe200030f0eff */
[----:B------:R0:W-:Y:S01]  /*5770*/  STL [R1+0x2c], R186 ;  /* 0x00002cba01007387 */ /* 0x0001e20000100800 */
[----:B------:R-:W-:Y:S01]  /*5780*/  IMAD R19, R127, UR4, RZ ;  /* 0x000000047f137c24 */ /* 0x000fe2000f8e02ff */
[----:B------:R-:W-:Y:S02]  /*5790*/  LEA R128, P4, R16, R24, 0x1 ;  /* 0x0000001810807211 */ /* 0x000fe400078808ff */
[----:B------:R0:W-:Y:S01]  /*57a0*/  STL [R1], R170 ;  /* 0x000000aa01007387 */ /* 0x0001e20000100800 */
[----:B------:R-:W-:Y:S01]  /*57b0*/  LEA.HI.X.SX32 R133, R15, R26, 0x1, P5 ;  /* 0x0000001a0f857211 */ /* 0x000fe200028f0eff */
[----:B------:R-:W-:Y:S01]  /*57c0*/  IMAD R115, R115, UR4, RZ ;  /* 0x0000000473737c24 */ /* 0x000fe2000f8e02ff */
[-C--:B------:R-:W-:Y:S01]  /*57d0*/  LEA R118, P6, R20, R24.reuse, 0x1 ;  /* 0x0000001814767211 */ /* 0x080fe200078c08ff */
[----:B------:R0:W-:Y:S01]  /*57e0*/  STL [R1+0x20], R180 ;  /* 0x000020b401007387 */ /* 0x0001e20000100800 */
[----:B------:R-:W-:-:S03]  /*57f0*/  LEA R126, P5, R17, R24, 0x1 ;  /* 0x00000018117e7211 */ /* 0x000fc600078a08ff */
[----:B------:R0:W-:Y:S01]  /*5800*/  STL [R1+0x18], R177 ;  /* 0x000018b101007387 */ /* 0x0001e20000100800 */
[----:B------:R-:W-:-:S03]  /*5810*/  LEA.HI.X.SX32 R129, R16, R26, 0x1, P4 ;  /* 0x0000001a10817211 */ /* 0x000fc600020f0eff */
[----:B------:R0:W-:Y:S01]  /*5820*/  STL [R1+0x14], R174 ;  /* 0x000014ae01007387 */ /* 0x0001e20000100800 */
[----:B------:R-:W-:Y:S01]  /*5830*/  LEA.HI.X.SX32 R119, R20, R26, 0x1, P6 ;  /* 0x0000001a14777211 */ /* 0x000fe200030f0eff */
[----:B------:R-:W-:Y:S02]  /*5840*/  IMAD R51, R120, UR4, RZ ;  /* 0x0000000478337c24 */ /* 0x000fe4000f8e02ff */
[----:B------:R0:W-:Y:S01]  /*5850*/  STL [R1+0x10], R171 ;  /* 0x000010ab01007387 */ /* 0x0001e20000100800 */
[----:B------:R-:W-:Y:S01]  /*5860*/  LEA R122, P4, R19, R24, 0x1 ;  /* 0x00000018137a7211 */ /* 0x000fe200078808ff */
[----:B------:R-:W-:Y:S01]  /*5870*/  IMAD R113, R113, UR4, RZ ;  /* 0x0000000471717c24 */ /* 0x000fe2000f8e02ff */
[----:B------:R-:W-:Y:S01]  /*5880*/  LEA.HI.X.SX32 R127, R17, R26, 0x1, P5 ;  /* 0x0000001a117f7211 */ /* 0x000fe200028f0eff */
[----:B------:R0:W-:Y:S01]  /*5890*/  STL [R1+0x1c], R179 ;  /* 0x00001cb301007387 */ /* 0x0001e20000100800 */
[-C--:B------:R-:W-:Y:S02]  /*58a0*/  LEA R45, P6, R50, R24.reuse, 0x1 ;  /* 0x00000018322d7211 */ /* 0x080fe400078c08ff */
[----:B------:R-:W-:Y:S01]  /*58b0*/  LEA R120, P5, R115, R24, 0x1 ;  /* 0x0000001873787211 */ /* 0x000fe200078a08ff */
[----:B------:R0:W-:Y:S01]  /*58c0*/  STL [R1+0x34], R169 ;  /* 0x000034a901007387 */ /* 0x0001e20000100800 */
[----:B------:R-:W-:-:S02]  /*58d0*/  LEA.HI.X.SX32 R123, R19, R26, 0x1, P4 ;  /* 0x0000001a137b7211 */ /* 0x000fc400020f0eff */
[----:B------:R-:W-:Y:S02]  /*58e0*/  LEA.HI.X.SX32 R50, R50, R26, 0x1, P6 ;  /* 0x0000001a32327211 */ /* 0x000fe400030f0eff */
[----:B------:R-:W-:Y:S02]  /*58f0*/  LEA R116, P4, R21, R24, 0x1 ;  /* 0x0000001815747211 */ /* 0x000fe400078808ff */
[----:B------:R-:W-:Y:S02]  /*5900*/  LEA.HI.X.SX32 R121, R115, R26, 0x1, P5 ;  /* 0x0000001a73797211 */ /* 0x000fe400028f0eff */
[----:B------:R-:W-:Y:S01]  /*5910*/  ISETP.GT.AND P6, PT, R169, 0x3f, PT ;  /* 0x0000003fa900780c */ /* 0x000fe20003fc4270 */
[----:B------:R-:W-:-:S04]  /*5920*/  @!UP1 UIADD3 UR4, UPT, UPT, -UR5, 0x100000, URZ ;  /* 0x0010000005049890 */ /* 0x000fc8000fffe1ff */
[----:B------:R-:W-:Y:S02]  /*5930*/  @!UP1 USHF.L.U32 UR5, UR4, 0xb, URZ ;  /* 0x0000000b04059899 */ /* 0x000fe400080006ff */
[----:B------:R-:W-:Y:S01]  /*5940*/  @!UP1 USHF.L.U32 UR4, UR4, 0x1, URZ ;  /* 0x0000000104049899 */ /* 0x000fe200080006ff */
[----:B------:R-:W-:Y:S02]  /*5950*/  LEA R114, P5, R113, R24, 0x1 ;  /* 0x0000001871727211 */ /* 0x000fe400078a08ff */
[----:B------:R-:W-:Y:S02]  /*5960*/  LEA.HI.X.SX32 R117, R21, R26, 0x1, P4 ;  /* 0x0000001a15757211 */ /* 0x000fe400020f0eff */
[----:B------:R-:W-:Y:S02]  /*5970*/  LEA R54, P4, R22, R24, 0x1 ;  /* 0x0000001816367211 */ /* 0x000fe400078808ff */
[----:B------:R-:W-:Y:S01]  /*5980*/  LEA.HI.X.SX32 R115, R113, R26, 0x1, P5 ;  /* 0x0000001a71737211 */ /* 0x000fe200028f0eff */
[----:B------:R-:W-:Y:S01]  /*5990*/  VOTEU.ALL UP1, P2 ;  /* 0x0000000000ff7886 */ /* 0x000fe20001020000 */
[----:B------:R-:W-:-:S02]  /*59a0*/  LEA R53, P5, R56, R24, 0x1 ;  /* 0x0000001838357211 */ /* 0x000fc400078a08ff */
[----:B------:R-:W-:Y:S02]  /*59b0*/  LEA.HI.X.SX32 R113, R22, R26, 0x1, P4 ;  /* 0x0000001a16717211 */ /* 0x000fe400020f0eff */
[C---:B------:R-:W-:Y:S01]  /*59c0*/  LEA R48, P4, R51.reuse, R24, 0x1 ;  /* 0x0000001833307211 */ /* 0x040fe200078808ff */
[----:B------:R0:W1:Y:S01]  /*59d0*/  @!UP1 SYNCS.EXCH.64 URZ, [UR6+0x4008], UR4 ;  /* 0x0040080406ff95b2 */ /* 0x0000620008000100 */
[----:B------:R-:W-:Y:S02]  /*59e0*/  LEA.HI.X.SX32 R56, R56, R26, 0x1, P5 ;  /* 0x0000001a38387211 */ /* 0x000fe400028f0eff */
[----:B------:R-:W-:Y:S02]  /*59f0*/  LEA R47, P5, R52, R24, 0x1 ;  /* 0x00000018342f7211 */ /* 0x000fe400078a08ff */
[----:B------:R-:W-:Y:S02]  /*5a00*/  LEA.HI.X.SX32 R51, R51, R26, 0x1, P4 ;  /* 0x0000001a33337211 */ /* 0x000fe400020f0eff */
[----:B------:R-:W-:-:S02]  /*5a10*/  ISETP.LT.AND P4, PT, R172, R4, P6 ;  /* 0x00000004ac00720c */ /* 0x000fc40003781270 */
[----:B------:R-:W-:Y:S01]  /*5a20*/  LEA.HI.X.SX32 R52, R52, R26, 0x1, P5 ;  /* 0x0000001a34347211 */ /* 0x000fe200028f0eff */
[----:B0-----:R-:W-:Y:S10]  /*5a30*/  @!P6 BRA `(.L_x_12) ;  /* 0x000000000084e947 */ /* 0x001ff40003800000 */
[----:B-----5:R-:W-:Y:S02]  /*5a40*/  PRMT R27, R27, 0x5410, R28 ;  /* 0x000054101b1b7816 */ /* 0x020fe4000000001c */
[----:B------:R-:W-:Y:S02]  /*5a50*/  PRMT R28, R29, 0x5410, R30 ;  /* 0x000054101d1c7816 */ /* 0x000fe4000000001e */
[----:B------:R-:W-:Y:S02]  /*5a60*/  PRMT R29, R31, 0x5410, R32 ;  /* 0x000054101f1d7816 */ /* 0x000fe40000000020 */
[----:B------:R-:W-:Y:S02]  /*5a70*/  PRMT R30, R33, 0x5410, R34 ;  /* 0x00005410211e7816 */ /* 0x000fe40000000022 */
[----:B------:R-:W-:Y:S02]  /*5a80*/  PRMT R31, R35, 0x5410, R40 ;  /* 0x00005410231f7816 */ /* 0x000fe40000000028 */
[----:B------:R-:W-:-:S02]  /*5a90*/  PRMT R4, R111, 0x5410, R110 ;  /* 0x000054106f047816 */ /* 0x000fc4000000006e */
[----:B------:R-:W-:Y:S02]  /*5aa0*/  PRMT R5, R108, 0x5410, R5 ;  /* 0x000054106c057816 */ /* 0x000fe40000000005 */
        /* <DEDUP_REMOVED lines=24> */
[----:B------:R-:W-:-:S04]  /*5c30*/  PRMT R35, R55, 0x5410, R58 ;  /* 0x0000541037237816 */ /* 0x000fc8000000003a */
[----:B------:R0:W-:Y:S03]  /*5c40*/  STTM.x32 tmem[UR7+0x80], R4 ;  /* 0x00008004000079ed */ /* 0x0001e600082c0007 */
.L_x_12:
[----:B------:R-:W2:Y:S02]  /*5c50*/  FENCE.VIEW.ASYNC.T ;  /* 0x00000000000073c6 */ /* 0x000ea40000000200 */
[----:B-12---:R-:W-:Y:S01]  /*5c60*/  BAR.SYNC.DEFER_BLOCKING 0x0 ;  /* 0x0000000000007b1d */ /* 0x006fe20000010000 */
[----:B0-----:R-:W-:Y:S01]  /*5c70*/  PRMT R4, RZ, 0x7610, R4 ;  /* 0x00007610ff047816 */ /* 0x001fe20000000004 */
[----:B-----5:R-:W-:Y:S01]  /*5c80*/  IMAD.MOV.U32 R112, RZ, RZ, R54 ;  /* 0x000000ffff707224 */ /* 0x020fe200078e0036 */
[----:B------:R-:W-:Y:S02]  /*5c90*/  PRMT R8, RZ, 0x7610, R8 ;  /* 0x00007610ff087816 */ /* 0x000fe40000000008 */
[----:B------:R-:W-:Y:S02]  /*5ca0*/  PRMT R12, RZ, 0x7610, R12 ;  /* 0x00007610ff0c7816 */ /* 0x000fe4000000000c */
[----:B------:R-:W-:Y:S02]  /*5cb0*/  PRMT R16, RZ, 0x7610, R16 ;  /* 0x00007610ff107816 */ /* 0x000fe40000000010 */
[----:B------:R-:W-:-:S02]  /*5cc0*/  PRMT R20, RZ, 0x7610, R20 ;  /* 0x00007610ff147816 */ /* 0x000fc40000000014 */
[----:B------:R-:W-:Y:S02]  /*5cd0*/  PRMT R24, RZ, 0x7610, R24 ;  /* 0x00007610ff187816 */ /* 0x000fe40000000018 */
[----:B------:R-:W-:Y:S02]  /*5ce0*/  PRMT R28, RZ, 0x7610, R28 ;  /* 0x00007610ff1c7816 */ /* 0x000fe4000000001c */
[----:B------:R-:W-:Y:S02]  /*5cf0*/  PRMT R32, RZ, 0x7610, R32 ;  /* 0x00007610ff207816 */ /* 0x000fe40000000020 */
[----:B------:R-:W-:Y:S02]  /*5d00*/  PRMT R5, RZ, 0x7610, R5 ;  /* 0x00007610ff057816 */ /* 0x000fe40000000005 */
[----:B------:R-:W-:Y:S02]  /*5d10*/  PRMT R9, RZ, 0x7610, R9 ;  /* 0x00007610ff097816 */ /* 0x000fe40000000009 */
[----:B------:R-:W-:-:S02]  /*5d20*/  PRMT R13, RZ, 0x7610, R13 ;  /* 0x00007610ff0d7816 */ /* 0x000fc4000000000d */
[----:B------:R-:W-:Y:S01]  /*5d30*/  PRMT R17, RZ, 0x7610, R17 ;  /* 0x00007610ff117816 */ /* 0x000fe20000000011 */
[----:B------:R-:W2:Y:S01]  /*5d40*/  @P4 LDG.E.U16 R4, desc[UR16][R166.64] ;  /* 0x00000010a6044981 */ /* 0x000ea2000c1e1500 */
[----:B------:R-:W-:Y:S02]  /*5d50*/  PRMT R21, RZ, 0x7610, R21 ;  /* 0x00007610ff157816 */ /* 0x000fe40000000015 */
[----:B------:R-:W-:Y:S01]  /*5d60*/  PRMT R25, RZ, 0x7610, R25 ;  /* 0x00007610ff197816 */ /* 0x000fe20000000019 */
[----:B------:R-:W3:Y:S01]  /*5d70*/  @P4 LDG.E.U16 R8, desc[UR16][R158.64] ;  /* 0x000000109e084981 */ /* 0x000ee2000c1e1500 */
[----:B------:R-:W-:Y:S01]  /*5d80*/  PRMT R29, RZ, 0x7610, R29 ;  /* 0x00007610ff1d7816 */ /* 0x000fe2000000001d */
[----:B------:R-:W-:Y:S01]  /*5d90*/  IMAD.MOV.U32 R110, RZ, RZ, R53 ;  /* 0x000000ffff6e7224 */ /* 0x000fe200078e0035 */
[----:B------:R-:W-:Y:S01]  /*5da0*/  PRMT R33, RZ, 0x7610, R33 ;  /* 0x00007610ff217816 */ /* 0x000fe20000000021 */
[----:B------:R-:W4:Y:S01]  /*5db0*/  @P4 LDG.E.U16 R12, desc[UR16][R150.64] ;  /* 0x00000010960c4981 */ /* 0x000f22000c1e1500 */
[----:B------:R-:W-:Y:S01]  /*5dc0*/  PRMT R6, RZ, 0x7610, R6 ;  /* 0x00007610ff067816 */ /* 0x000fe20000000006 */
[----:B------:R-:W-:Y:S01]  /*5dd0*/  IMAD.MOV.U32 R111, RZ, RZ, R56 ;  /* 0x000000ffff6f7224 */ /* 0x000fe200078e0038 */
[----:B------:R-:W-:Y:S01]  /*5de0*/  PRMT R10, RZ, 0x7610, R10 ;  /* 0x00007610ff0a7816 */ /* 0x000fe2000000000a */
[----:B------:R-:W4:Y:S01]  /*5df0*/  @P4 LDG.E.U16 R16, desc[UR16][R142.64] ;  /* 0x000000108e104981 */ /* 0x000f22000c1e1500 */
[----:B------:R-:W-:-:S02]  /*5e00*/  PRMT R14, RZ, 0x7610, R14 ;  /* 0x00007610ff0e7816 */ /* 0x000fc4000000000e */
[----:B------:R-:W-:Y:S01]  /*5e10*/  PRMT R18, RZ, 0x7610, R18 ;  /* 0x00007610ff127816 */ /* 0x000fe20000000012 */
[----:B------:R-:W4:Y:S01]  /*5e20*/  @P4 LDG.E.U16 R20, desc[UR16][R134.64] ;  /* 0x0000001086144981 */ /* 0x000f22000c1e1500 */
[----:B------:R-:W-:Y:S02]  /*5e30*/  PRMT R22, RZ, 0x7610, R22 ;  /* 0x00007610ff167816 */ /* 0x000fe40000000016 */
[----:B------:R-:W-:Y:S01]  /*5e40*/  PRMT R26, RZ, 0x7610, R26 ;  /* 0x00007610ff1a7816 */ /* 0x000fe2000000001a */
[----:B------:R-:W4:Y:S01]  /*5e50*/  @P4 LDG.E.U16 R24, desc[UR16][R126.64] ;  /* 0x000000107e184981 */ /* 0x000f22000c1e1500 */
        /* <DEDUP_REMOVED lines=18> */
[----:B------:R-:W-:-:S02]  /*5f80*/  IMAD.MOV.U32 R109, RZ, RZ, R50 ;  /* 0x000000ffff6d7224 */ /* 0x000fc400078e0032 */
[----:B------:R-:W-:Y:S01]  /*5f90*/  IMAD.MOV.U32 R104, RZ, RZ, R47 ;  /* 0x000000ffff687224 */ /* 0x000fe200078e002f */
[----:B------:R-:W4:Y:S01]  /*5fa0*/  @P4 LDG.E.U16 R17, desc[UR16][R140.64] ;  /* 0x000000108c114981 */ /* 0x000f22000c1e1500 */
[----:B------:R-:W-:Y:S01]  /*5fb0*/  IMAD.MOV.U32 R105, RZ, RZ, R52 ;  /* 0x000000ffff697224 */ /* 0x000fe200078e0034 */
[----:B------:R-:W-:Y:S01]  /*5fc0*/  SHF.R.S32.HI R40, RZ, 0x6, R37 ;  /* 0x00000006ff287819 */ /* 0x000fe20000011425 */
[----:B------:R-:W0:Y:S01]  /*5fd0*/  LDCU UR5, c[0x0][0x3a0] ;  /* 0x00007400ff0577ac */ /* 0x000e220008000800 */
[----:B------:R-:W4:Y:S04]  /*5fe0*/  @P4 LDG.E.U16 R21, desc[UR16][R132.64] ;  /* 0x0000001084154981 */ /* 0x000f28000c1e1500 */
        /* <DEDUP_REMOVED lines=18> */
[----:B------:R-:W4:Y:S01]  /*6110*/  @P4 LDG.E.U16 R35, desc[UR16][R104.64] ;  /* 0x0000001068234981 */ /* 0x000f22000c1e1500 */
[----:B------:R-:W-:Y:S01]  /*6120*/  SGXT R40, R40, 0x1 ;  /* 0x000000012828781a */ /* 0x000fe20000000200 */
[----:B------:R-:W-:-:S03]  /*6130*/  IMAD.SHL.U32 R37, R37, 0x2, RZ ;  /* 0x0000000225257824 */ /* 0x000fc600078e00ff */
[----:B------:R-:W-:-:S04]  /*6140*/  LOP3.LUT R40, R40, 0x90, RZ, 0xc0, !PT ;  /* 0x0000009028287812 */ /* 0x000fc800078ec0ff */
[----:B------:R-:W-:-:S04]  /*6150*/  LOP3.LUT R37, R40, 0x7e, R37, 0x78, !PT ;  /* 0x0000007e28257812 */ /* 0x000fc800078e7825 */
[C---:B------:R-:W-:Y:S02]  /*6160*/  LOP3.LUT R42, R37.reuse, 0x20, RZ, 0x3c, !PT ;  /* 0x00000020252a7812 */ /* 0x040fe400078e3cff */
[----:B------:R-:W-:Y:S02]  /*6170*/  LOP3.LUT R41, R37, 0x40, RZ, 0x3c, !PT ;  /* 0x0000004025297812 */ /* 0x000fe400078e3cff */
[----:B------:R-:W-:Y:S01]  /*6180*/  SHF.R.S32.HI R39, RZ, 0x1f, R36 ;  /* 0x0000001fff277819 */ /* 0x000fe20000011424 */
[----:B0-----:R-:W-:Y:S01]  /*6190*/  UIADD3 UR10, UPT, UPT, UR5, 0x3f, URZ ;  /* 0x0000003f050a7890 */ /* 0x001fe2000fffe0ff */
[----:B------:R-:W-:Y:S02]  /*61a0*/  LOP3.LUT P0, RZ, R168, UR9, RZ, 0xfc, !PT ;  /* 0x00000009a8ff7c12 */ /* 0x000fe4000f80fcff */
[----:B------:R-:W-:Y:S01]  /*61b0*/  SHF.L.U64.HI R39, R36, 0x1, R39 ;  /* 0x0000000124277819 */ /* 0x000fe20000010227 */
[----:B------:R-:W-:Y:S01]  /*61c0*/  IMAD.SHL.U32 R36, R88, 0x40, RZ ;  /* 0x0000004058247824 */ /* 0x000fe200078e00ff */
[----:B------:R-:W-:-:S03]  /*61d0*/  USHF.R.S32.HI UR9, URZ, 0x1f, UR10 ;  /* 0x0000001fff097899 */ /* 0x000fc6000801140a */
[----:B------:R-:W-:Y:S01]  /*61e0*/  IMAD.WIDE R38, R36, 0x2, R38 ;  /* 0x0000000224267825 */ /* 0x000fe200078e0226 */
[----:B------:R-:W-:Y:S02]  /*61f0*/  ULEA.HI UR9, UR9, UR10, URZ, 0x6 ;  /* 0x0000000a09097291 */ /* 0x000fe4000f8f30ff */
[----:B------:R-:W-:Y:S01]  /*6200*/  UIADD3 UR5, UPT, UPT, UR6, 0x2000, URZ ;  /* 0x0000200006057890 */ /* 0x000fe2000fffe0ff */
[----:B------:R-:W-:Y:S01]  /*6210*/  IADD3 R102, P1, PT, R38, UR12, RZ ;  /* 0x0000000c26667c10 */ /* 0x000fe2000ff3e0ff */
[----:B------:R-:W-:Y:S02]  /*6220*/  USHF.R.S32.HI UR10, URZ, 0x6, UR9 ;  /* 0x00000006ff0a7899 */ /* 0x000fe40008011409 */
[----:B------:R-:W-:Y:S01]  /*6230*/  USHF.R.U32.HI UR5, URZ, 0x4, UR5 ;  /* 0x00000004ff057899 */ /* 0x000fe20008011605 */
[----:B------:R-:W-:Y:S01]  /*6240*/  IADD3.X R103, PT, PT, R39, UR13, RZ, P1, !PT ;  /* 0x0000000d27677c10 */ /* 0x000fe20008ffe4ff */
[----:B------:R-:W-:Y:S01]  /*6250*/  UISETP.LT.AND UP1, UPT, UR10, 0x1, UPT ;  /* 0x000000010a00788c */ /* 0x000fe2000bf21270 */
[----:B------:R-:W-:Y:S01]  /*6260*/  ISETP.LT.OR P1, PT, R169, 0x40, P0 ;  /* 0x00000040a900780c */ /* 0x000fe20000721670 */
[----:B------:R-:W-:-:S02]  /*6270*/  USGXT.U32 UR9, UR5, 0xe ;  /* 0x0000000e0509789a */ /* 0x000fc40008000000 */
[----:B------:R-:W-:Y:S02]  /*6280*/  USEL UR5, UR10, 0x1, !UP1 ;  /* 0x000000010a057887 */ /* 0x000fe4000c800000 */
[----:B------:R-:W-:Y:S02]  /*6290*/  UIADD3 UR12, UP1, UPT, UR9, 0x2, URZ ;  /* 0x00000002090c7890 */ /* 0x000fe4000ff3e0ff */
[----:B------:R-:W-:Y:S01]  /*62a0*/  UIADD3 UR5, UPT, UPT, UR5, -0x1, URZ ;  /* 0xffffffff05057890 */ /* 0x000fe2000fffe0ff */
[----:B------:R-:W-:Y:S01]  /*62b0*/  SHF.R.S32.HI R87, RZ, 0x1f, R88 ;  /* 0x0000001fff577819 */ /* 0x000fe20000011458 */
[----:B------:R-:W-:Y:S01]  /*62c0*/  UMOV UR4, URZ ;  /* 0x000000ff00047c82 */ /* 0x000fe20008000000 */
[C---:B------:R-:W-:Y:S01]  /*62d0*/  IMAD R39, R88.reuse, 0xf, RZ ;  /* 0x0000000f58277824 */ /* 0x040fe200078e02ff */
[----:B------:R-:W-:Y:S01]  /*62e0*/  UIADD3.X UR13, UPT, UPT, UR4, 0x40004040, URZ, UP1, !UPT ;  /* 0x40004040040d7890 */ /* 0x000fe20008ffe4ff */
[C---:B------:R-:W-:Y:S02]  /*62f0*/  IMAD.SHL.U32 R40, R88.reuse, 0x10, RZ ;  /* 0x0000001058287824 */ /* 0x040fe400078e00ff */
[----:B------:R-:W-:-:S02]  /*6300*/  IMAD R43, R88, 0x13, RZ ;  /* 0x00000013582b7824 */ /* 0x000fc400078e02ff */
[C---:B------:R-:W-:Y:S02]  /*6310*/  IMAD R44, R88.reuse, 0x14, RZ ;  /* 0x00000014582c7824 */ /* 0x040fe400078e02ff */
[C---:B------:R-:W-:Y:S02]  /*6320*/  IMAD R45, R88.reuse, 0x15, RZ ;  /* 0x00000015582d7824 */ /* 0x040fe400078e02ff */
[C---:B------:R-:W-:Y:S02]  /*6330*/  IMAD R46, R88.reuse, 0x16, RZ ;  /* 0x00000016582e7824 */ /* 0x040fe400078e02ff */
[C---:B------:R-:W-:Y:S02]  /*6340*/  IMAD R47, R88.reuse, 0x17, RZ ;  /* 0x00000017582f7824 */ /* 0x040fe400078e02ff */
[C---:B------:R-:W-:Y:S02]  /*6350*/  IMAD R48, R88.reuse, 0x18, RZ ;  /* 0x0000001858307824 */ /* 0x040fe400078e02ff */
[----:B------:R-:W-:-:S02]  /*6360*/  IMAD R49, R88, 0x19, RZ ;  /* 0x0000001958317824 */ /* 0x000fc400078e02ff */
[C---:B------:R-:W-:Y:S02]  /*6370*/  IMAD R50, R88.reuse, 0x1a, RZ ;  /* 0x0000001a58327824 */ /* 0x040fe400078e02ff */
[C---:B------:R-:W-:Y:S02]  /*6380*/  IMAD R51, R88.reuse, 0x1b, RZ ;  /* 0x0000001b58337824 */ /* 0x040fe400078e02ff */
[C---:B------:R-:W-:Y:S02]  /*6390*/  IMAD R52, R88.reuse, 0x1c, RZ ;  /* 0x0000001c58347824 */ /* 0x040fe400078e02ff */
[C---:B------:R-:W-:Y:S02]  /*63a0*/  IMAD R53, R88.reuse, 0x1d, RZ ;  /* 0x0000001d58357824 */ /* 0x040fe400078e02ff */
[C---:B------:R-:W-:Y:S02]  /*63b0*/  IMAD R54, R88.reuse, 0x1e, RZ ;  /* 0x0000001e58367824 */ /* 0x040fe400078e02ff */
[----:B------:R-:W-:-:S02]  /*63c0*/  IMAD R55, R88, 0x1f, RZ ;  /* 0x0000001f58377824 */ /* 0x000fc400078e02ff */
[C---:B------:R-:W-:Y:S02]  /*63d0*/  IMAD.SHL.U32 R56, R88.reuse, 0x20, RZ ;  /* 0x0000002058387824 */ /* 0x040fe400078e00ff */
        /* <DEDUP_REMOVED lines=10> */
[----:B------:R-:W-:Y:S01]  /*6480*/  IMAD R67, R88, 0x2b, RZ ;  /* 0x0000002b58437824 */ /* 0x000fe200078e02ff */
[----:B--2---:R0:W-:Y:S04]  /*6490*/  STS.U16 [R37+UR6], R4 ;  /* 0x0000000425007988 */ /* 0x0041e80008000406 */
[----:B---3--:R-:W-:Y:S04]  /*64a0*/  STS.U16 [R37+UR6+0x400], R8 ;  /* 0x0004000825007988 */ /* 0x008fe80008000406 */
[----:B----4-:R-:W-:Y:S04]  /*64b0*/  STS.U16 [R37+UR6+0x800], R12 ;  /* 0x0008000c25007988 */ /* 0x010fe80008000406 */
[----:B------:R-:W-:Y:S04]  /*64c0*/  STS.U16 [R37+UR6+0xc00], R16 ;  /* 0x000c001025007988 */ /* 0x000fe80008000406 */
        /* <DEDUP_REMOVED lines=11> */
[----:B------:R-:W-:Y:S01]  /*6580*/  STS.U16 [R42+UR6+0x1d00], R33 ;  /* 0x001d00212a007988 */ /* 0x000fe20008000406 */
[----:B0-----:R-:W-:-:S03]  /*6590*/  LOP3.LUT R4, R37, 0x60, RZ, 0x3c, !PT ;  /* 0x0000006025047812 */ /* 0x001fc600078e3cff */
[----:B------:R-:W-:Y:S04]  /*65a0*/  STS.U16 [R41+UR6+0x200], R6 ;  /* 0x0002000629007988 */ /* 0x000fe80008000406 */
[----:B------:R-:W-:Y:S04]  /*65b0*/  STS.U16 [R41+UR6+0x600], R10 ;  /* 0x0006000a29007988 */ /* 0x000fe80008000406 */
[----:B------:R-:W-:Y:S04]  /*65c0*/  STS.U16 [R41+UR6+0xa00], R14 ;  /* 0x000a000e29007988 */ /* 0x000fe80008000406 */
[----:B------:R-:W-:Y:S04]  /*65d0*/  STS.U16 [R41+UR6+0xe00], R18 ;  /* 0x000e001229007988 */ /* 0x000fe80008000406 */
[----:B------:R-:W-:Y:S04]  /*65e0*/  STS.U16 [R41+UR6+0x1200], R22 ;  /* 0x0012001629007988 */ /* 0x000fe80008000406 */
[----:B------:R-:W-:Y:S04]  /*65f0*/  STS.U16 [R41+UR6+0x1600], R26 ;  /* 0x0016001a29007988 */ /* 0x000fe80008000406 */
[----:B------:R-:W-:Y:S04]  /*6600*/  STS.U16 [R41+UR6+0x1a00], R30 ;  /* 0x001a001e29007988 */ /* 0x000fe80008000406 */
[----:B------:R0:W-:Y:S04]  /*6610*/  STS.U16 [R41+UR6+0x1e00], R34 ;  /* 0x001e002229007988 */ /* 0x0001e80008000406 */
[----:B------:R1:W-:Y:S04]  /*6620*/  STS.U16 [R4+UR6+0x300], R7 ;  /* 0x0003000704007988 */ /* 0x0003e80008000406 */
[----:B------:R1:W-:Y:S04]  /*6630*/  STS.U16 [R4+UR6+0x700], R11 ;  /* 0x0007000b04007988 */ /* 0x0003e80008000406 */
[----:B------:R1:W-:Y:S04]  /*6640*/  STS.U16 [R4+UR6+0xb00], R15 ;  /* 0x000b000f04007988 */ /* 0x0003e80008000406 */
[----:B------:R1:W-:Y:S04]  /*6650*/  STS.U16 [R4+UR6+0xf00], R19 ;  /* 0x000f001304007988 */ /* 0x0003e80008000406 */
[----:B------:R1:W-:Y:S04]  /*6660*/  STS.U16 [R4+UR6+0x1300], R23 ;  /* 0x0013001704007988 */ /* 0x0003e80008000406 */
[----:B------:R1:W-:Y:S04]  /*6670*/  STS.U16 [R4+UR6+0x1700], R27 ;  /* 0x0017001b04007988 */ /* 0x0003e80008000406 */
[----:B------:R1:W-:Y:S04]  /*6680*/  STS.U16 [R4+UR6+0x1b00], R31 ;  /* 0x001b001f04007988 */ /* 0x0003e80008000406 */
[----:B------:R1:W-:Y:S01]  /*6690*/  STS.U16 [R4+UR6+0x1f00], R35 ;  /* 0x001f002304007988 */ /* 0x0003e20008000406 */
[----:B------:R2:W-:Y:S06]  /*66a0*/  MEMBAR.ALL.CTA ;  /* 0x0000000000007992 */ /* 0x0005ec0000008000 */
[----:B--2---:R-:W2:Y:S02]  /*66b0*/  FENCE.VIEW.ASYNC.S ;  /* 0x00000000000073c6 */ /* 0x004ea40000000000 */
[----:B--2---:R-:W-:Y:S01]  /*66c0*/  BAR.SYNC.DEFER_BLOCKING 0x0 ;  /* 0x0000000000007b1d */ /* 0x004fe20000010000 */
[----:B0-----:R-:W-:-:S02]  /*66d0*/  IMAD R41, R88, 0x11, RZ ;  /* 0x0000001158297824 */ /* 0x001fc400078e02ff */
        /* <DEDUP_REMOVED lines=8> */
[----:B------:R-:W-:Y:S01]  /*6760*/  IMAD R75, R88, 0x33, RZ ;  /* 0x00000033584b7824 */ /* 0x000fe200078e02ff */
[----:B------:R-:W-:-:S00]  /*6770*/  MEMBAR.ALL.CTA ;  /* 0x0000000000007992 */ /* 0x000fc00000008000 */
[----:B------:R-:W-:Y:S06]  /*6780*/  MEMBAR.ALL.GPU ;  /* 0x0000000000007992 */ /* 0x000fec000000a000 */
[----:B------:R-:W-:-:S00]  /*6790*/  ERRBAR ;  /* 0x00000000000079ab */ /* 0x000fc00000000000 */
[----:B------:R-:W-:Y:S08]  /*67a0*/  CGAERRBAR ;  /* 0x00000000000075ab */ /* 0x000ff00000000000 */
[----:B------:R-:W-:Y:S01]  /*67b0*/  UCGABAR_ARV ;  /* 0x00000000000079c7 */ /* 0x000fe20008000000 */
        /* <DEDUP_REMOVED lines=9> */
[C---:B------:R-:W-:Y:S01]  /*6850*/  IMAD R85, R88.reuse, 0x3d, RZ ;  /* 0x0000003d58557824 */ /* 0x040fe200078e02ff */
[----:B------:R-:W-:Y:S01]  /*6860*/  UISETP.NE.U32.AND UP1, UPT, UR5, URZ, UPT ;  /* 0x000000ff0500728c */ /* 0x000fe2000bf25070 */
[----:B------:R-:W-:Y:S01]  /*6870*/  UCGABAR_WAIT ;  /* 0x0000000000007dc7 */ /* 0x000fe20008000000 */
[----:B------:R-:W-:Y:S01]  /*6880*/  CCTL.IVALL ;  /* 0x00000000ff00798f */ /* 0x000fe20002000000 */
[----:B------:R-:W-:Y:S01]  /*6890*/  UIADD3 UR19, UPT, UPT, UR18, 0x80, URZ ;  /* 0x0000008012137890 */ /* 0x000fe2000fffe0ff */
[----:B------:R-:W-:Y:S01]  /*68a0*/  IMAD.SHL.U32 R38, R89, 0x40, RZ ;  /* 0x0000004059267824 */ /* 0x000fe200078e00ff */
[C---:B------:R-:W-:Y:S01]  /*68b0*/  SHF.L.U64.HI R87, R88.reuse, 0x1, R87 ;  /* 0x0000000158577819 */ /* 0x040fe20000010257 */
[C---:B------:R-:W-:Y:S01]  /*68c0*/  IMAD R86, R88.reuse, 0x3e, RZ ;  /* 0x0000003e58567824 */ /* 0x040fe200078e02ff */
[----:B------:R-:W-:Y:S01]  /*68d0*/  SHF.R.S32.HI R89, RZ, 0x1f, R2 ;  /* 0x0000001fff597819 */ /* 0x000fe20000011402 */
[----:B------:R-:W-:Y:S01]  /*68e0*/  IMAD R88, R88, 0x3f, RZ ;  /* 0x0000003f58587824 */ /* 0x000fe200078e02ff */
[----:B------:R-:W-:-:S02]  /*68f0*/  SHF.R.S32.HI R90, RZ, 0x1f, R186 ;  /* 0x0000001fff5a7819 */ /* 0x000fc400000114ba */
[----:B------:R-:W-:Y:S02]  /*6900*/  SHF.R.S32.HI R91, RZ, 0x1f, R185 ;  /* 0x0000001fff5b7819 */ /* 0x000fe400000114b9 */
[----:B------:R-:W-:Y:S02]  /*6910*/  SHF.R.S32.HI R92, RZ, 0x1f, R183 ;  /* 0x0000001fff5c7819 */ /* 0x000fe400000114b7 */
[----:B------:R-:W-:Y:S02]  /*6920*/  SHF.R.S32.HI R93, RZ, 0x1f, R182 ;  /* 0x0000001fff5d7819 */ /* 0x000fe400000114b6 */
[----:B------:R-:W-:Y:S02]  /*6930*/  SHF.R.S32.HI R94, RZ, 0x1f, R180 ;  /* 0x0000001fff5e7819 */ /* 0x000fe400000114b4 */
[----:B------:R-:W-:Y:S02]  /*6940*/  SHF.R.S32.HI R95, RZ, 0x1f, R179 ;  /* 0x0000001fff5f7819 */ /* 0x000fe400000114b3 */
        /* <DEDUP_REMOVED lines=52> */
[----:B------:R-:W-:Y:S01]  /*6c90*/  SHF.R.S32.HI R250, RZ, 0x1f, R85 ;  /* 0x0000001ffffa7819 */ /* 0x000fe20000011455 */
[----:B-1----:R-:W-:Y:S06]  /*6ca0*/  @P1 BRA `(.L_x_13) ;  /* 0x0000000000681947 */ /* 0x002fec0003800000 */
[----:B------:R-:W-:Y:S01]  /*6cb0*/  USHF.R.U32.HI UR10, URZ, 0x4, UR6 ;  /* 0x00000004ff0a7899 */ /* 0x000fe20008011606 */
[----:B------:R-:W-:Y:S01]  /*6cc0*/  UMOV UR4, URZ ;  /* 0x000000ff00047c82 */ /* 0x000fe20008000000 */
[----:B------:R-:W-:Y:S02]  /*6cd0*/  UIADD3 UR20, UPT, UPT, UR18, 0x90, URZ ;  /* 0x0000009012147890 */ /* 0x000fe4000fffe0ff */
[----:B------:R-:W-:Y:S02]  /*6ce0*/  USGXT.U32 UR10, UR10, 0xe ;  /* 0x0000000e0a0a789a */ /* 0x000fe40008000000 */
[----:B------:R-:W-:Y:S02]  /*6cf0*/  UIADD3 UR21, UPT, UPT, UR18, 0x98, URZ ;  /* 0x0000009812157890 */ /* 0x000fe4000fffe0ff */
[----:B------:R-:W-:Y:S01]  /*6d00*/  UIADD3 UR24, UP2, UPT, UR10, 0x2, URZ ;  /* 0x000000020a187890 */ /* 0x000fe2000ff5e0ff */
[----:B------:R-:W-:Y:S01]  /*6d10*/  UMOV UR26, 0x0 ;  /* 0x00000000001a7882 */ /* 0x000fe20000000000 */
[----:B------:R-:W-:-:S02]  /*6d20*/  UMOV UR27, 0x10200490 ;  /* 0x10200490001b7882 */ /* 0x000fc40000000000 */
[----:B------:R-:W-:Y:S02]  /*6d30*/  UIADD3.X UR25, UPT, UPT, UR4, 0x40004040, URZ, UP2, !UPT ;  /* 0x4000404004197890 */ /* 0x000fe400097fe4ff */
[----:B------:R-:W-:Y:S02]  /*6d40*/  UIADD3 UR4, UPT, UPT, UR18, 0x88, URZ ;  /* 0x0000008812047890 */ /* 0x000fe4000fffe0ff */
[----:B------:R-:W-:Y:S02]  /*6d50*/  UIADD3.64 UR14, UPT, UPT, UR24, 0x2, URZ ;  /* 0x00000002180e7897 */ /* 0x000fe4000fffe0ff */
[----:B------:R-:W-:Y:S01]  /*6d60*/  UIADD3.64 UR22, UPT, UPT, UR24, 0x4, URZ ;  /* 0x0000000418167897 */ /* 0x000fe2000fffe0ff */
[----:B------:R-:W-:Y:S01]  /*6d70*/  UMOV UR11, 0x40004040 ;  /* 0x40004040000b7882 */ /* 0x000fe20000000000 */
[----:B------:R-:W-:Y:S01]  /*6d80*/  UMOV UR28, 0x0 ;  /* 0x00000000001c7882 */ /* 0x000fe20000000000 */
[----:B------:R-:W-:Y:S01]  /*6d90*/  UMOV UR29, 0x10200490 ;  /* 0x10200490001d7882 */ /* 0x000fe20000000000 */
[----:B------:R-:W-:Y:S01]  /*6da0*/  UMOV UR30, 0x0 ;  /* 0x00000000001e7882 */ /* 0x000fe20000000000 */
[----:B------:R-:W-:Y:S01]  /*6db0*/  UMOV UR31, 0x10200490 ;  /* 0x10200490001f7882 */ /* 0x000fe20000000000 */
[----:B------:R0:W-:Y:S01]  /*6dc0*/  UTCHMMA.2CTA tmem[UR19], gdesc[UR10], tmem[UR18], tmem[UR26], idesc[UR27], !UPT ;  /* 0x00ff1a0a130079ea */ /* 0x0001e2000fa00012 */
[----:B------:R-:W-:Y:S01]  /*6dd0*/  UMOV UR32, 0x0 ;  /* 0x0000000000207882 */ /* 0x000fe20000000000 */
[----:B------:R-:W-:Y:S01]  /*6de0*/  UMOV UR33, 0x10200490 ;  /* 0x1020049000217882 */ /* 0x000fe20000000000 */
[----:B------:R0:W-:Y:S01]  /*6df0*/  UTCHMMA.2CTA tmem[UR4], gdesc[UR24], tmem[UR18], tmem[UR28], idesc[UR29], UPT ;  /* 0x00ff1c18040079ea */ /* 0x0001e2000ba00012 */
[----:B------:R-:W-:Y:S01]  /*6e00*/  UMOV UR34, 0x3 ;  /* 0x0000000300227882 */ /* 0x000fe20000000000 */
[----:B------:R0:W-:Y:S01]  /*6e10*/  UTCHMMA.2CTA tmem[UR20], gdesc[UR14], tmem[UR18], tmem[UR30], idesc[UR31], UPT ;  /* 0x00ff1e0e140079ea */ /* 0x0001e2000ba00012 */
[----:B------:R0:W-:Y:S01]  /*6e20*/  UTCHMMA.2CTA tmem[UR21], gdesc[UR22], tmem[UR18], tmem[UR32], idesc[UR33], UPT ;  /* 0x00ff2016150079ea */ /* 0x0001e2000ba00012 */
[----:B------:R0:W-:Y:S01]  /*6e30*/  UTCBAR.2CTA.MULTICAST [UR8], URZ, UR34 ;  /* 0x000000ff080073e9 */ /* 0x0001e20008200822 */
[----:B------:R-:W-:Y:S01]  /*6e40*/  NOP ;  /* 0x0000000000007918 */ /* 0x000fe20000000000 */
.L_x_13:
[----:B------:R-:W-:Y:S01]  /*6e50*/  SHF.R.S32.HI R251, RZ, 0x1f, R86 ;  /* 0x0000001ffffb7819 */ /* 0x000fe20000011456 */
[----:B0-----:R-:W-:Y:S01]  /*6e60*/  UMOV UR4, URZ ;  /* 0x000000ff00047c82 */ /* 0x001fe20008000000 */
[----:B------:R-:W-:Y:S01]  /*6e70*/  SHF.R.S32.HI R5, RZ, 0x1f, R88 ;  /* 0x0000001fff057819 */ /* 0x000fe20000011458 */
[----:B------:R-:W-:Y:S06]  /*6e80*/  BRA.U !UP1, `(.L_x_14) ;  /* 0x0000002509b87547 */ /* 0x000fec000b800000 */
[----:B------:R-:W-:Y:S01]  /*6e90*/  SHF.L.U64.HI R89, R2, 0x1, R89 ;  /* 0x0000000102597819 */ /* 0x000fe20000010259 */
[----:B------:R-:W-:Y:S01]  /*6ea0*/  UMOV UR14, UR5 ;  /* 0x00000005000e7c82 */ /* 0x000fe20008000000 */
[----:B------:R-:W-:Y:S01]  /*6eb0*/  SHF.L.U64.HI R90, R186, 0x1, R90 ;  /* 0x00000001ba5a7819 */ /* 0x000fe2000001025a */
[----:B------:R-:W-:Y:S01]  /*6ec0*/  UIADD3.64 UR20, UPT, UPT, UR12, 0x2, URZ ;  /* 0x000000020c147897 */ /* 0x000fe2000fffe0ff */
[----:B------:R-:W-:Y:S01]  /*6ed0*/  SHF.L.U64.HI R91, R185, 0x1, R91 ;  /* 0x00000001b95b7819 */ /* 0x000fe2000001025b */
[----:B------:R-:W-:Y:S01]  /*6ee0*/  UIADD3.64 UR22, UPT, UPT, UR12, 0x4, URZ ;  /* 0x000000040c167897 */ /* 0x000fe2000fffe0ff */
[----:B------:R-:W-:Y:S01]  /*6ef0*/  SHF.L.U64.HI R92, R183, 0x1, R92 ;  /* 0x00000001b75c7819 */ /* 0x000fe2000001025c */
[----:B------:R-:W-:Y:S01]  /*6f00*/  UMOV UR15, 0x1 ;  /* 0x00000001000f7882 */ /* 0x000fe20000000000 */
[----:B------:R-:W-:Y:S01]  /*6f10*/  SHF.L.U64.HI R93, R182, 0x1, R93 ;  /* 0x00000001b65d7819 */ /* 0x000fe2000001025d */
[----:B------:R-:W-:Y:S01]  /*6f20*/  UMOV UR5, URZ ;  /* 0x000000ff00057c82 */ /* 0x000fe20008000000 */
[----:B------:R-:W-:-:S02]  /*6f30*/  SHF.L.U64.HI R94, R180, 0x1, R94 ;  /* 0x00000001b45e7819 */ /* 0x000fc4000001025e */
[----:B------:R-:W-:Y:S02]  /*6f40*/  SHF.L.U64.HI R95, R179, 0x1, R95 ;  /* 0x00000001b35f7819 */ /* 0x000fe4000001025f */
[----:B------:R-:W-:Y:S02]  /*6f50*/  SHF.L.U64.HI R96, R177, 0x1, R96 ;  /* 0x00000001b1607819 */ /* 0x000fe40000010260 */
[----:B------:R-:W-:Y:S02]  /*6f60*/  SHF.L.U64.HI R97, R176, 0x1, R97 ;  /* 0x00000001b0617819 */ /* 0x000fe40000010261 */
[----:B------:R-:W-:Y:S02]  /*6f70*/  SHF.L.U64.HI R98, R174, 0x1, R98 ;  /* 0x00000001ae627819 */ /* 0x000fe40000010262 */
[----:B------:R-:W-:Y:S02]  /*6f80*/  SHF.L.U64.HI R99, R173, 0x1, R99 ;  /* 0x00000001ad637819 */ /* 0x000fe40000010263 */
        /* <DEDUP_REMOVED lines=50> */
[----:B------:R-:W-:-:S07]  /*72b0*/  SHF.L.U64.HI R252, R88, 0x1, R5 ;  /* 0x0000000158fc7819 */ /* 0x000fce0000010205 */
.L_x_17:
[----:B------:R-:W2:Y:S04]  /*72c0*/  LDL R10, [R1+0x28] ;  /* 0x00002800010a7983 */ /* 0x000ea80000100800 */
[----:B------:R-:W3:Y:S04]  /*72d0*/  LDL R14, [R1+0x2c] ;  /* 0x00002c00010e7983 */ /* 0x000ee80000100800 */
[----:B------:R-:W4:Y:S04]  /*72e0*/  LDL R13, [R1+0x24] ;  /* 0x00002400010d7983 */ /* 0x000f280000100800 */
[----:B------:R-:W4:Y:S01]  /*72f0*/  LDL R12, [R1+0xc] ;  /* 0x00000c00010c7983 */ /* 0x000f220000100800 */
[----:B------:R-:W-:-:S02]  /*7300*/  ISETP.GT.AND P5, PT, R3, 0x1, PT ;  /* 0x000000010300780c */ /* 0x000fc40003fa4270 */
[----:B------:R-:W-:Y:S01]  /*7310*/  ISETP.GT.AND P4, PT, R3, 0x2, PT ;  /* 0x000000020300780c */ /* 0x000fe20003f84270 */
[----:B------:R-:W4:Y:S01]  /*7320*/  LDL R11, [R1+0x20] ;  /* 0x00002000010b7983 */ /* 0x000f220000100800 */
[CC--:B------:R-:W-:Y:S02]  /*7330*/  IADD3 R6, P3, PT, R2.reuse, R102.reuse, RZ ;  /* 0x0000006602067210 */ /* 0x0c0fe40007f7e0ff */
[----:B------:R-:W-:Y:S01]  /*7340*/  LEA R8, P1, R2, R102, 0x1 ;  /* 0x0000006602087211 */ /* 0x000fe200078208ff */
[----:B------:R-:W4:Y:S01]  /*7350*/  LDL R17, [R1+0x18] ;  /* 0x0000180001117983 */ /* 0x000f220000100800 */
[----:B------:R-:W-:Y:S01]  /*7360*/  PRMT R4, RZ, 0x7610, R4 ;  /* 0x00007610ff047816 */ /* 0x000fe20000000004 */
[C---:B------:R-:W-:Y:S01]  /*7370*/  IMAD.X R7, R103.reuse, 0x1, R87, P3 ;  /* 0x0000000167077824 */ /* 0x040fe200018e0657 */
[----:B------:R-:W-:Y:S01]  /*7380*/  PRMT R33, RZ, 0x7610, R33 ;  /* 0x00007610ff217816 */ /* 0x000fe20000000021 */
[----:B------:R-:W-:Y:S01]  /*7390*/  IMAD.X R9, R103, 0x1, R89, P1 ;  /* 0x0000000167097824 */ /* 0x000fe200008e0659 */
[----:B------:R-:W4:Y:S04]  /*73a0*/  LDL R16, [R1+0x8] ;  /* 0x0000080001107983 */ /* 0x000f280000100800 */
[----:B------:R-:W5:Y:S04]  /*73b0*/  @P5 LDG.E.U16 R4, desc[UR16][R6.64] ;  /* 0x0000001006045981 */ /* 0x000f68000c1e1500 */
[----:B------:R2:W4:Y:S01]  /*73c0*/  @P4 LDG.E.U16 R33, desc[UR16][R8.64] ;  /* 0x0000001008214981 */ /* 0x000522000c1e1500 */
[----:B------:R-:W-:-:S03]  /*73d0*/  ISETP.GT.AND P3, PT, R3, 0x3, PT ;  /* 0x000000030300780c */ /* 0x000fc60003f64270 */
[----:B------:R-:W4:Y:S01]  /*73e0*/  LDL R15, [R1+0x14] ;  /* 0x00001400010f7983 */ /* 0x000f220000100800 */
[----:B------:R-:W-:Y:S02]  /*73f0*/  PRMT R5, RZ, 0x7610, R5 ;  /* 0x00007610ff057816 */ /* 0x000fe40000000005 */
[----:B------:R-:W-:Y:S02]  /*7400*/  ISETP.GT.AND P1, PT, R3, 0x4, PT ;  /* 0x000000040300780c */ /* 0x000fe40003f24270 */
[----:B------:R-:W-:Y:S02]  /*7410*/  PRMT R31, RZ, 0x7610, R31 ;  /* 0x00007610ff1f7816 */ /* 0x000fe4000000001f */
[-C--:B--2---:R-:W-:Y:S02]  /*7420*/  LEA R8, P5, R10, R102.reuse, 0x1 ;  /* 0x000000660a087211 */ /* 0x084fe400078a08ff */
[----:B------:R-:W2:Y:S01]  /*7430*/  LDL R10, [R1+0x1c] ;  /* 0x00001c00010a7983 */ /* 0x000ea20000100800 */
[----:B---3--:R-:W-:-:S03]  /*7440*/  LEA R6, P6, R14, R102, 0x1 ;  /* 0x000000660e067211 */ /* 0x008fc600078c08ff */
[----:B------:R-:W3:Y:S02]  /*7450*/  LDL R14, [R1+0x4] ;  /* 0x00000400010e7983 */ /* 0x000ee40000100800 */
[C---:B------:R-:W-:Y:S02]  /*7460*/  IMAD.X R7, R103.reuse, 0x1, R90, P6 ;  /* 0x0000000167077824 */ /* 0x040fe400030e065a */
[----:B------:R-:W-:-:S03]  /*7470*/  IMAD.X R9, R103, 0x1, R91, P5 ;  /* 0x0000000167097824 */ /* 0x000fc600028e065b */
[----:B------:R4:W3:Y:S04]  /*7480*/  @P3 LDG.E.U16 R5, desc[UR16][R6.64] ;  /* 0x0000001006053981 */ /* 0x0008e8000c1e1500 */
[----:B------:R0:W3:Y:S01]  /*7490*/  @P1 LDG.E.U16 R31, desc[UR16][R8.64] ;  /* 0x00000010081f1981 */ /* 0x0000e2000c1e1500 */
[----:B----4-:R-:W-:-:S03]  /*74a0*/  LEA R6, P6, R13, R102, 0x1 ;  /* 0x000000660d067211 */ /* 0x010fc600078c08ff */
[----:B------:R-:W4:Y:S01]  /*74b0*/  LDL R13, [R1+0x10] ;  /* 0x00001000010d7983 */ /* 0x000f220000100800 */
[----:B0-----:R-:W-:-:S03]  /*74c0*/  LEA R8, P5, R12, R102, 0x1 ;  /* 0x000000660c087211 */ /* 0x001fc600078a08ff */
[----:B------:R-:W3:Y:S01]  /*74d0*/  LDL R12, [R1] ;  /* 0x00000000010c7983 */ /* 0x000ee20000100800 */
[----:B------:R-:W-:Y:S01]  /*74e0*/  ISETP.GT.AND P4, PT, R3, 0x5, PT ;  /* 0x000000050300780c */ /* 0x000fe20003f84270 */
[----:B------:R-:W-:Y:S01]  /*74f0*/  IMAD.X R7, R103, 0x1, R92, P6 ;  /* 0x0000000167077824 */ /* 0x000fe200030e065c */
[----:B------:R-:W-:Y:S02]  /*7500*/  PRMT R32, RZ, 0x7610, R32 ;  /* 0x00007610ff207816 */ /* 0x000fe40000000020 */
[C---:B------:R-:W-:Y:S02]  /*7510*/  ISETP.GT.AND P3, PT, R3.reuse, 0x6, PT ;  /* 0x000000060300780c */ /* 0x040fe40003f64270 */
[----:B------:R-:W-:Y:S01]  /*7520*/  ISETP.GT.AND P1, PT, R3, 0x7, PT ;  /* 0x000000070300780c */ /* 0x000fe20003f24270 */
[----:B------:R-:W-:Y:S01]  /*7530*/  IMAD.X R9, R103, 0x1, R93, P5 ;  /* 0x0000000167097824 */ /* 0x000fe200028e065d */
[----:B------:R-:W-:-:S05]  /*7540*/  PRMT R27, RZ, 0x7610, R27 ;  /* 0x00007610ff1b7816 */ /* 0x000fca000000001b */
[----:B------:R0:W4:Y:S01]  /*7550*/  @P4 LDG.E.U16 R32, desc[UR16][R6.64] ;  /* 0x0000001006204981 */ /* 0x000122000c1e1500 */
[----:B------:R-:W-:Y:S02]  /*7560*/  ISETP.GT.AND P4, PT, R3, 0x8, PT ;  /* 0x000000080300780c */ /* 0x000fe40003f84270 */
[----:B------:R-:W-:Y:S01]  /*7570*/  PRMT R30, RZ, 0x7610, R30 ;  /* 0x00007610ff1e7816 */ /* 0x000fe2000000001e */
[----:B------:R1:W5:Y:S01]  /*7580*/  @P3 LDG.E.U16 R27, desc[UR16][R8.64] ;  /* 0x00000010081b3981 */ /* 0x000362000c1e1500 */
[----:B0-----:R-:W-:Y:S02]  /*7590*/  LEA R6, P6, R11, R102, 0x1 ;  /* 0x000000660b067211 */ /* 0x001fe400078c08ff */
[----:B------:R-:W-:-:S03]  /*75a0*/  ISETP.GT.AND P3, PT, R3, 0x9, PT ;  /* 0x000000090300780c */ /* 0x000fc60003f64270 */
[----:B------:R-:W-:Y:S01]  /*75b0*/  IMAD.X R7, R103, 0x1, R94, P6 ;  /* 0x0000000167077824 */ /* 0x000fe200030e065e */
[----:B-1----:R-:W-:-:S04]  /*75c0*/  PRMT R8, RZ, 0x7610, R8 ;  /* 0x00007610ff087816 */ /* 0x002fc80000000008 */
[----:B------:R0:W5:Y:S01]  /*75d0*/  @P1 LDG.E.U16 R30, desc[UR16][R6.64] ;  /* 0x00000010061e1981 */ /* 0x000162000c1e1500 */
[----:B------:R-:W-:Y:S02]  /*75e0*/  ISETP.GT.AND P1, PT, R3, 0xa, PT ;  /* 0x0000000a0300780c */ /* 0x000fe40003f24270 */
[----:B------:R-:W-:Y:S02]  /*75f0*/  PRMT R26, RZ, 0x7610, R26 ;  /* 0x00007610ff1a7816 */ /* 0x000fe4000000001a */
[----:B0-----:R-:W-:Y:S02]  /*7600*/  LEA R6, P6, R17, R102, 0x1 ;  /* 0x0000006611067211 */ /* 0x001fe400078c08ff */
[----:B------:R-:W-:-:S03]  /*7610*/  PRMT R25, RZ, 0x7610, R25 ;  /* 0x00007610ff197816 */ /* 0x000fc60000000019 */
[----:B------:R-:W-:-:S05]  /*7620*/  IMAD.X R7, R103, 0x1, R96, P6 ;  /* 0x0000000167077824 */ /* 0x000fca00030e0660 */
[----:B------:R0:W5:Y:S01]  /*7630*/  @P3 LDG.E.U16 R26, desc[UR16][R6.64] ;  /* 0x00000010061a3981 */ /* 0x000162000c1e1500 */
[----:B------:R-:W-:Y:S02]  /*7640*/  ISETP.GT.AND P3, PT, R3, 0xc, PT ;  /* 0x0000000c0300780c */ /* 0x000fe40003f64270 */
[----:B------:R-:W-:Y:S02]  /*7650*/  PRMT R9, RZ, 0x7610, R9 ;  /* 0x00007610ff097816 */ /* 0x000fe40000000009 */
[----:B0-----:R-:W-:Y:S02]  /*7660*/  LEA R6, P6, R15, R102, 0x1 ;  /* 0x000000660f067211 */ /* 0x001fe400078c08ff */
[----:B------:R-:W-:-:S03]  /*7670*/  PRMT R24, RZ, 0x7610, R24 ;  /* 0x00007610ff187816 */ /* 0x000fc60000000018 */
[----:B------:R-:W-:Y:S01]  /*7680*/  IMAD.X R7, R103, 0x1, R98, P6 ;  /* 0x0000000167077824 */ /* 0x000fe200030e0662 */
[----:B------:R-:W-:Y:S02]  /*7690*/  PRMT R23, RZ, 0x7610, R23 ;  /* 0x00007610ff177816 */ /* 0x000fe40000000017 */
[----:B------:R-:W-:Y:S02]  /*76a0*/  PRMT R22, RZ, 0x7610, R22 ;  /* 0x00007610ff167816 */ /* 0x000fe40000000016 */
        /* <DEDUP_REMOVED lines=15> */
[----:B--2---:R-:W-:-:S05]  /*77a0*/  LEA R10, P5, R10, R102, 0x1 ;  /* 0x000000660a0a7211 */ /* 0x004fca00078a08ff */
[----:B------:R-:W-:-:S05]  /*77b0*/  IMAD.X R11, R103, 0x1, R95, P5 ;  /* 0x00000001670b7824 */ /* 0x000fca00028e065f */
[----:B------:R0:W5:Y:S01]  /*77c0*/  @P4 LDG.E.U16 R8, desc[UR16][R10.64] ;  /* 0x000000100a084981 */ /* 0x000162000c1e1500 */
[----:B------:R-:W-:Y:S02]  /*77d0*/  ISETP.GT.AND P4, PT, R3, 0xb, PT ;  /* 0x0000000b0300780c */ /* 0x000fe40003f84270 */
[----:B0-----:R-:W-:-:S11]  /*77e0*/  LEA R10, P5, R16, R102, 0x1 ;  /* 0x00000066100a7211 */ /* 0x001fd600078a08ff */
[----:B------:R-:W5:Y:S01]  /*77f0*/  @P4 LDG.E.U16 R9, desc[UR16][R6.64] ;  /* 0x0000001006094981 */ /* 0x000f62000c1e1500 */
[----:B------:R-:W-:-:S05]  /*7800*/  IMAD.X R11, R103, 0x1, R97, P5 ;  /* 0x00000001670b7824 */ /* 0x000fca00028e0661 */
[----:B------:R3:W5:Y:S01]  /*7810*/  @P1 LDG.E.U16 R25, desc[UR16][R10.64] ;  /* 0x000000100a191981 */ /* 0x000762000c1e1500 */
[----:B------:R-:W-:Y:S02]  /*7820*/  ISETP.GT.AND P1, PT, R3, 0xd, PT ;  /* 0x0000000d0300780c */ /* 0x000fe40003f24270 */
[-C--:B---3--:R-:W-:Y:S02]  /*7830*/  LEA R10, P5, R14, R102.reuse, 0x1 ;  /* 0x000000660e0a7211 */ /* 0x088fe400078a08ff */
[----:B----4-:R-:W-:-:S03]  /*7840*/  LEA R6, P6, R13, R102, 0x1 ;  /* 0x000000660d067211 */ /* 0x010fc600078c08ff */
[----:B------:R-:W-:Y:S01]  /*7850*/  IMAD.X R11, R103, 0x1, R99, P5 ;  /* 0x00000001670b7824 */ /* 0x000fe200028e0663 */
[----:B------:R-:W-:Y:S01]  /*7860*/  ISETP.GT.AND P4, PT, R3, 0xe, PT ;  /* 0x0000000e0300780c */ /* 0x000fe20003f84270 */
[----:B------:R-:W-:-:S03]  /*7870*/  IMAD.X R7, R103, 0x1, R100, P6 ;  /* 0x0000000167077824 */ /* 0x000fc600030e0664 */
[----:B------:R0:W5:Y:S01]  /*7880*/  @P3 LDG.E.U16 R24, desc[UR16][R10.64] ;  /* 0x000000100a183981 */ /* 0x000162000c1e1500 */
[----:B------:R-:W-:Y:S02]  /*7890*/  LEA R12, P5, R12, R102, 0x1 ;  /* 0x000000660c0c7211 */ /* 0x000fe400078a08ff */
[----:B------:R-:W-:Y:S02]  /*78a0*/  ISETP.GT.AND P3, PT, R3, 0xf, PT ;  /* 0x0000000f0300780c */ /* 0x000fe40003f64270 */
[----:B0-----:R-:W-:Y:S01]  /*78b0*/  PRMT R10, RZ, 0x7610, R10 ;  /* 0x00007610ff0a7816 */ /* 0x001fe2000000000a */
[----:B------:R-:W-:Y:S01]  /*78c0*/  IMAD.X R13, R103, 0x1, R101, P5 ;  /* 0x00000001670d7824 */ /* 0x000fe200028e0665 */
[----:B------:R-:W-:-:S04]  /*78d0*/  PRMT R11, RZ, 0x7610, R11 ;  /* 0x00007610ff0b7816 */ /* 0x000fc8000000000b */
[----:B------:R0:W5:Y:S01]  /*78e0*/  @P1 LDG.E.U16 R10, desc[UR16][R6.64] ;  /* 0x00000010060a1981 */ /* 0x000162000c1e1500 */
[----:B------:R-:W-:Y:S02]  /*78f0*/  ISETP.GT.AND P1, PT, R3, 0x10, PT ;  /* 0x000000100300780c */ /* 0x000fe40003f24270 */
[-C--:B------:R-:W-:Y:S01]  /*7900*/  LEA R14, P5, R40, R102.reuse, 0x1 ;  /* 0x00000066280e7211 */ /* 0x080fe200078a08ff */
[----:B------:R1:W5:Y:S01]  /*7910*/  @P4 LDG.E.U16 R11, desc[UR16][R12.64] ;  /* 0x000000100c0b4981 */ /* 0x000362000c1e1500 */
[----:B0-----:R-:W-:-:S03]  /*7920*/  LEA R6, P6, R39, R102, 0x1 ;  /* 0x0000006627067211 */ /* 0x001fc600078c08ff */
[----:B------:R-:W-:Y:S01]  /*7930*/  IMAD.X R15, R103, 0x1, R169, P5 ;  /* 0x00000001670f7824 */ /* 0x000fe200028e06a9 */
[----:B------:R-:W-:Y:S01]  /*7940*/  ISETP.GT.AND P4, PT, R3, 0x11, PT ;  /* 0x000000110300780c */ /* 0x000fe20003f84270 */
[----:B------:R-:W-:Y:S01]  /*7950*/  IMAD.X R7, R103, 0x1, R168, P6 ;  /* 0x0000000167077824 */ /* 0x000fe200030e06a8 */
[----:B-1----:R-:W-:-:S04]  /*7960*/  PRMT R12, RZ, 0x7610, R12 ;  /* 0x00007610ff0c7816 */ /* 0x002fc8000000000c */
[----:B------:R0:W5:Y:S01]  /*7970*/  @P3 LDG.E.U16 R23, desc[UR16][R6.64] ;  /* 0x0000001006173981 */ /* 0x000162000c1e1500 */
[----:B------:R-:W-:-:S03]  /*7980*/  ISETP.GT.AND P3, PT, R3, 0x12, PT ;  /* 0x000000120300780c */ /* 0x000fc60003f64270 */
[----:B------:R1:W5:Y:S01]  /*7990*/  @P1 LDG.E.U16 R12, desc[UR16][R14.64] ;  /* 0x000000100e0c1981 */ /* 0x000362000c1e1500 */
[-C--:B0-----:R-:W-:Y:S02]  /*79a0*/  LEA R6, P6, R41, R102.reuse, 0x1 ;  /* 0x0000006629067211 */ /* 0x081fe400078c08ff */
[----:B-1----:R-:W-:-:S03]  /*79b0*/  LEA R14, P5, R42, R102, 0x1 ;  /* 0x000000662a0e7211 */ /* 0x002fc600078a08ff */
[----:B------:R-:W-:Y:S01]  /*79c0*/  IMAD.X R7, R103, 0x1, R172, P6 ;  /* 0x0000000167077824 */ /* 0x000fe200030e06ac */
[----:B------:R-:W-:Y:S02]  /*79d0*/  ISETP.GT.AND P1, PT, R3, 0x13, PT ;  /* 0x000000130300780c */ /* 0x000fe40003f24270 */
[----:B------:R-:W-:Y:S01]  /*79e0*/  PRMT R13, RZ, 0x7610, R13 ;  /* 0x00007610ff0d7816 */ /* 0x000fe2000000000d */
[----:B------:R-:W-:Y:S01]  /*79f0*/  IMAD.X R15, R103, 0x1, R175, P5 ;  /* 0x00000001670f7824 */ /* 0x000fe200028e06af */
[----:B------:R0:W5:Y:S01]  /*7a00*/  @P4 LDG.E.U16 R22, desc[UR16][R6.64] ;  /* 0x0000001006164981 */ /* 0x000162000c1e1500 */
[----:B------:R-:W-:-:S03]  /*7a10*/  ISETP.GT.AND P4, PT, R3, 0x14, PT ;  /* 0x000000140300780c */ /* 0x000fc60003f84270 */
[----:B------:R1:W5:Y:S01]  /*7a20*/  @P3 LDG.E.U16 R13, desc[UR16][R14.64] ;  /* 0x000000100e0d3981 */ /* 0x000362000c1e1500 */
[-C--:B0-----:R-:W-:Y:S02]  /*7a30*/  LEA R6, P6, R43, R102.reuse, 0x1 ;  /* 0x000000662b067211 */ /* 0x081fe400078c08ff */
[----:B-1----:R-:W-:-:S03]  /*7a40*/  LEA R14, P5, R44, R102, 0x1 ;  /* 0x000000662c0e7211 */ /* 0x002fc600078a08ff */
[----:B------:R-:W-:Y:S01]  /*7a50*/  IMAD.X R7, R103, 0x1, R178, P6 ;  /* 0x0000000167077824 */ /* 0x000fe200030e06b2 */
[----:B------:R-:W-:Y:S01]  /*7a60*/  ISETP.GT.AND P3, PT, R3, 0x15, PT ;  /* 0x000000150300780c */ /* 0x000fe20003f64270 */
[----:B------:R-:W-:-:S03]  /*7a70*/  IMAD.X R15, R103, 0x1, R181, P5 ;  /* 0x00000001670f7824 */ /* 0x000fc600028e06b5 */
[----:B------:R0:W5:Y:S01]  /*7a80*/  @P1 LDG.E.U16 R21, desc[UR16][R6.64] ;  /* 0x0000001006151981 */ /* 0x000162000c1e1500 */
[----:B------:R-:W-:-:S03]  /*7a90*/  ISETP.GT.AND P1, PT, R3, 0x16, PT ;  /* 0x000000160300780c */ /* 0x000fc60003f24270 */
[----:B------:R1:W5:Y:S01]  /*7aa0*/  @P4 LDG.E.U16 R20, desc[UR16][R14.64] ;  /* 0x000000100e144981 */ /* 0x000362000c1e1500 */
[----:B0-----:R-:W-:Y:S02]  /*7ab0*/  LEA R6, P6, R45, R102, 0x1 ;  /* 0x000000662d067211 */ /* 0x001fe400078c08ff */
[----:B-1----:R-:W-:-:S03]  /*7ac0*/  PRMT R14, RZ, 0x7610, R14 ;  /* 0x00007610ff0e7816 */ /* 0x002fc6000000000e */
[----:B------:R-:W-:Y:S01]  /*7ad0*/  IMAD.X R7, R103, 0x1, R184, P6 ;  /* 0x0000000167077824 */ /* 0x000fe200030e06b8 */
[-C--:B------:R-:W-:Y:S02]  /*7ae0*/  LEA R16, P5, R46, R102.reuse, 0x1 ;  /* 0x000000662e107211 */ /* 0x080fe400078a08ff */
[----:B------:R-:W-:Y:S02]  /*7af0*/  ISETP.GT.AND P4, PT, R3, 0x17, PT ;  /* 0x000000170300780c */ /* 0x000fe40003f84270 */
[----:B------:R0:W5:Y:S01]  /*7b00*/  @P3 LDG.E.U16 R14, desc[UR16][R6.64] ;  /* 0x00000010060e3981 */ /* 0x000162000c1e1500 */
[----:B------:R-:W-:Y:S01]  /*7b10*/  IMAD.X R17, R103, 0x1, R187, P5 ;  /* 0x0000000167117824 */ /* 0x000fe200028e06bb */
[----:B------:R-:W-:Y:S02]  /*7b20*/  ISETP.GT.AND P3, PT, R3, 0x18, PT ;  /* 0x000000180300780c */ /* 0x000fe40003f64270 */
[----:B------:R-:W-:Y:S02]  /*7b30*/  PRMT R15, RZ, 0x7610, R15 ;  /* 0x00007610ff0f7816 */ /* 0x000fe4000000000f */
[-C--:B0-----:R-:W-:Y:S01]  /*7b40*/  LEA R6, P6, R47, R102.reuse, 0x1 ;  /* 0x000000662f067211 */ /* 0x081fe200078c08ff */
[----:B------:R0:W5:Y:S01]  /*7b50*/  @P1 LDG.E.U16 R19, desc[UR16][R16.64] ;  /* 0x0000001010131981 */ /* 0x000162000c1e1500 */
[----:B------:R-:W-:-:S03]  /*7b60*/  LEA R28, P5, R48, R102, 0x1 ;  /* 0x00000066301c7211 */ /* 0x000fc600078a08ff */
[----:B------:R-:W-:Y:S01]  /*7b70*/  IMAD.X R7, R103, 0x1, R190, P6 ;  /* 0x0000000167077824 */ /* 0x000fe200030e06be */
[----:B------:R-:W-:Y:S01]  /*7b80*/  ISETP.GT.AND P1, PT, R3, 0x19, PT ;  /* 0x000000190300780c */ /* 0x000fe20003f24270 */
[----:B------:R-:W-:-:S03]  /*7b90*/  IMAD.X R29, R103, 0x1, R193, P5 ;  /* 0x00000001671d7824 */ /* 0x000fc600028e06c1 */
[----:B------:R1:W5:Y:S01]  /*7ba0*/  @P4 LDG.E.U16 R15, desc[UR16][R6.64] ;  /* 0x00000010060f4981 */ /* 0x000362000c1e1500 */
[----:B0-----:R-:W-:Y:S02]  /*7bb0*/  PRMT R16, RZ, 0x7610, R16 ;  /* 0x00007610ff107816 */ /* 0x001fe40000000010 */
[----:B------:R-:W-:-:S04]  /*7bc0*/  ISETP.GT.AND P4, PT, R3, 0x1a, PT ;  /* 0x0000001a0300780c */ /* 0x000fc80003f84270 */
[----:B------:R0:W5:Y:S01]  /*7bd0*/  @P3 LDG.E.U16 R16, desc[UR16][R28.64] ;  /* 0x000000101c103981 */ /* 0x000162000c1e1500 */
[----:B-1----:R-:W-:Y:S02]  /*7be0*/  LEA R6, P6, R49, R102, 0x1 ;  /* 0x0000006631067211 */ /* 0x002fe400078c08ff */
[----:B------:R-:W-:-:S03]  /*7bf0*/  ISETP.GT.AND P3, PT, R3, 0x1b, PT ;  /* 0x0000001b0300780c */ /* 0x000fc60003f64270 */
[C---:B------:R-:W-:Y:S01]  /*7c00*/  IMAD.X R7, R103.reuse, 0x1, R196, P6 ;  /* 0x0000000167077824 */ /* 0x040fe200030e06c4 */
[----:B0-----:R-:W-:Y:S02]  /*7c10*/  LEA R28, P5, R50, R102, 0x1 ;  /* 0x00000066321c7211 */ /* 0x001fe400078a08ff */
[----:B------:R-:W-:Y:S02]  /*7c20*/  PRMT R17, RZ, 0x7610, R17 ;  /* 0x00007610ff117816 */ /* 0x000fe40000000011 */
[----:B------:R0:W5:Y:S01]  /*7c30*/  @P1 LDG.E.U16 R18, desc[UR16][R6.64] ;  /* 0x0000001006121981 */ /* 0x000162000c1e1500 */
[----:B------:R-:W-:Y:S01]  /*7c40*/  IMAD.X R29, R103, 0x1, R199, P5 ;  /* 0x00000001671d7824 */ /* 0x000fe200028e06c7 */
[----:B------:R-:W-:-:S04]  /*7c50*/  ISETP.GT.AND P1, PT, R3, 0x1c, PT ;  /* 0x0000001c0300780c */ /* 0x000fc80003f24270 */
[----:B------:R1:W5:Y:S01]  /*7c60*/  @P4 LDG.E.U16 R17, desc[UR16][R28.64] ;  /* 0x000000101c114981 */ /* 0x000362000c1e1500 */
[----:B0-----:R-:W-:Y:S02]  /*7c70*/  LEA R6, P6, R51, R102, 0x1 ;  /* 0x0000006633067211 */ /* 0x001fe400078c08ff */
[----:B------:R-:W-:-:S03]  /*7c80*/  ISETP.GT.AND P4, PT, R3, 0x1d, PT ;  /* 0x0000001d0300780c */ /* 0x000fc60003f84270 */
[----:B------:R-:W-:Y:S01]  /*7c90*/  IMAD.X R7, R103, 0x1, R202, P6 ;  /* 0x0000000167077824 */ /* 0x000fe200030e06ca */
[----:B-1----:R-:W-:-:S04]  /*7ca0*/  LEA R28, P5, R52, R102, 0x1 ;  /* 0x00000066341c7211 */ /* 0x002fc800078a08ff */
        /* <DEDUP_REMOVED lines=38> */
[C---:B------:R-:W-:Y:S01]  /*7f10*/  IMAD.X R7, R103.reuse, 0x1, R226, P6 ;  /* 0x0000000167077824 */ /* 0x040fe200030e06e2 */
[-C--:B-1----:R-:W-:Y:S02]  /*7f20*/  LEA R28, P5, R62, R102.reuse, 0x1 ;  /* 0x000000663e1c7211 */ /* 0x082fe400078a08ff */
[----:B------:R-:W-:Y:S02]  /*7f30*/  PRMT R182, RZ, 0x7610, R182 ;  /* 0x00007610ffb67816 */ /* 0x000fe400000000b6 */
[----:B------:R0:W5:Y:S01]  /*7f40*/  @P1 LDG.E.U16 R183, desc[UR16][R6.64] ;  /* 0x0000001006b71981 */ /* 0x000162000c1e1500 */
[----:B------:R-:W-:Y:S01]  /*7f50*/  IMAD.X R29, R103, 0x1, R227, P5 ;  /* 0x00000001671d7824 */ /* 0x000fe200028e06e3 */
[----:B------:R-:W-:Y:S02]  /*7f60*/  ISETP.GT.AND P1, PT, R3, 0x28, PT ;  /* 0x000000280300780c */ /* 0x000fe40003f24270 */
[----:B------:R-:W-:Y:S02]  /*7f70*/  PRMT R186, RZ, 0x7610, R186 ;  /* 0x00007610ffba7816 */ /* 0x000fe400000000ba */
[----:B------:R1:W5:Y:S01]  /*7f80*/  @P4 LDG.E.U16 R182, desc[UR16][R28.64] ;  /* 0x000000101cb64981 */ /* 0x000362000c1e1500 */
[----:B0-----:R-:W-:-:S02]  /*7f90*/  LEA R6, P6, R63, R102, 0x1 ;  /* 0x000000663f067211 */ /* 0x001fc400078c08ff */
        /* <DEDUP_REMOVED lines=62> */
[----:B-1----:R-:W-:Y:S02]  /*8380*/  LEA R28, P5, R76, R102, 0x1 ;  /* 0x000000664c1c7211 */ /* 0x002fe400078a08ff */
[----:B------:R-:W-:Y:S02]  /*8390*/  PRMT R203, RZ, 0x7610, R203 ;  /* 0x00007610ffcb7816 */ /* 0x000fe400000000cb */
[----:B------:R0:W5:Y:S01]  /*83a0*/  @P3 LDG.E.U16 R204, desc[UR16][R6.64] ;  /* 0x0000001006cc3981 */ /* 0x000162000c1e1500 */
[----:B------:R-:W-:Y:S01]  /*83b0*/  IMAD.X R29, R103, 0x1, R241, P5 ;  /* 0x00000001671d7824 */ /* 0x000fe200028e06f1 */
[----:B------:R-:W-:-:S04]  /*83c0*/  PRMT R207, RZ, 0x7610, R207 ;  /* 0x00007610ffcf7816 */ /* 0x000fc800000000cf */
[----:B------:R1:W5:Y:S01]  /*83d0*/  @P1 LDG.E.U16 R203, desc[UR16][R28.64] ;  /* 0x000000101ccb1981 */ /* 0x000362000c1e1500 */
[----:B0-----:R-:W-:-:S05]  /*83e0*/  LEA R6, P3, R77, R102, 0x1 ;  /* 0x000000664d067211 */ /* 0x001fca00078608ff */
[----:B------:R-:W-:Y:S01]  /*83f0*/  IMAD.X R7, R103, 0x1, R242, P3 ;  /* 0x0000000167077824 */ /* 0x000fe200018e06f2 */
[-C--:B-1----:R-:W-:Y:S02]  /*8400*/  LEA R28, P1, R78, R102.reuse, 0x1 ;  /* 0x000000664e1c7211 */ /* 0x082fe400078208ff */
[----:B------:R-:W-:Y:S02]  /*8410*/  ISETP.GT.AND P3, PT, R3, 0x37, PT ;  /* 0x000000370300780c */ /* 0x000fe40003f64270 */
[----:B------:R0:W5:Y:S01]  /*8420*/  @P4 LDG.E.U16 R207, desc[UR16][R6.64] ;  /* 0x0000001006cf4981 */ /* 0x000162000c1e1500 */
[----:B------:R-:W-:Y:S01]  /*8430*/  IMAD.X R29, R103, 0x1, R243, P1 ;  /* 0x00000001671d7824 */ /* 0x000fe200008e06f3 */
[----:B------:R-:W-:Y:S02]  /*8440*/  PRMT R210, RZ, 0x7610, R210 ;  /* 0x00007610ffd27816 */ /* 0x000fe400000000d2 */
[----:B0-----:R-:W-:-:S05]  /*8450*/  LEA R6, P1, R79, R102, 0x1 ;  /* 0x000000664f067211 */ /* 0x001fca00078208ff */
[----:B------:R-:W-:-:S05]  /*8460*/  IMAD.X R7, R103, 0x1, R244, P1 ;  /* 0x0000000167077824 */ /* 0x000fca00008e06f4 */
[----:B------:R0:W5:Y:S01]  /*8470*/  @P3 LDG.E.U16 R210, desc[UR16][R6.64] ;  /* 0x0000001006d23981 */ /* 0x000162000c1e1500 */
[----:B------:R-:W-:Y:S02]  /*8480*/  ISETP.GT.AND P3, PT, R3, 0x38, PT ;  /* 0x000000380300780c */ /* 0x000fe40003f64270 */
        /* <DEDUP_REMOVED lines=29> */
[C---:B------:R-:W-:Y:S02]  /*8660*/  ISETP.GT.AND P3, PT, R3.reuse, 0x3e, PT ;  /* 0x0000003e0300780c */ /* 0x040fe40003f64270 */
[----:B------:R-:W-:Y:S02]  /*8670*/  PRMT R220, RZ, 0x7610, R220 ;  /* 0x00007610ffdc7816 */ /* 0x000fe400000000dc */
[----:B0-----:R-:W-:Y:S02]  /*8680*/  LEA R6, P1, R86, R102, 0x1 ;  /* 0x0000006656067211 */ /* 0x001fe400078208ff */
[----:B------:R-:W-:-:S03]  /*8690*/  ISETP.GT.AND P4, PT, R3, 0x3f, PT ;  /* 0x0000003f0300780c */ /* 0x000fc60003f84270 */
[----:B------:R-:W-:Y:S01]  /*86a0*/  IMAD.X R7, R103, 0x1, R251, P1 ;  /* 0x0000000167077824 */ /* 0x000fe200008e06fb */
[----:B------:R-:W-:-:S04]  /*86b0*/  ISETP.GT.AND P1, PT, R3, RZ, PT ;  /* 0x000000ff0300720c */ /* 0x000fc80003f24270 */
[----:B------:R0:W5:Y:S01]  /*86c0*/  @P3 LDG.E.U16 R220, desc[UR16][R6.64] ;  /* 0x0000001006dc3981 */ /* 0x000162000c1e1500 */
[----:B------:R-:W-:Y:S02]  /*86d0*/  PRMT R222, RZ, 0x7610, R222 ;  /* 0x00007610ffde7816 */ /* 0x000fe400000000de */
[----:B------:R-:W-:Y:S02]  /*86e0*/  ISETP.GT.AND P5, PT, R3, 0x36, PT ;  /* 0x000000360300780c */ /* 0x000fe40003fa4270 */
[----:B0-----:R-:W-:-:S05]  /*86f0*/  LEA R6, P3, R88, R102, 0x1 ;  /* 0x0000006658067211 */ /* 0x001fca00078608ff */
[----:B------:R-:W-:Y:S01]  /*8700*/  IMAD.X R7, R103, 0x1, R252, P3 ;  /* 0x0000000167077824 */ /* 0x000fe200018e06fc */
[----:B------:R-:W-:Y:S01]  /*8710*/  PRMT R223, RZ, 0x7610, R223 ;  /* 0x00007610ffdf7816 */ /* 0x000fe200000000df */
[----:B------:R-:W-:-:S03]  /*8720*/  USHF.L.U32 UR4, UR4, 0x1f, URZ ;  /* 0x0000001f04047899 */ /* 0x000fc600080006ff */
[----:B------:R0:W5:Y:S01]  /*8730*/  @P4 LDG.E.U16 R222, desc[UR16][R6.64] ;  /* 0x0000001006de4981 */ /* 0x000162000c1e1500 */
[----:B------:R-:W-:-:S06]  /*8740*/  PRMT R208, RZ, 0x7610, R208 ;  /* 0x00007610ffd07816 */ /* 0x000fcc00000000d0 */
[----:B------:R-:W5:Y:S01]  /*8750*/  @P5 LDG.E.U16 R208, desc[UR16][R28.64] ;  /* 0x000000101cd05981 */ /* 0x000f62000c1e1500 */
[----:B0-----:R-:W-:Y:S02]  /*8760*/  @P1 IMAD.MOV.U32 R6, RZ, RZ, R102 ;  /* 0x000000ffff061224 */ /* 0x001fe400078e0066 */
[----:B------:R-:W-:-:S05]  /*8770*/  @P1 IMAD.MOV.U32 R7, RZ, RZ, R103 ;  /* 0x000000ffff071224 */ /* 0x000fca00078e0067 */
[----:B------:R0:W5:Y:S02]  /*8780*/  @P1 LDG.E.U16 R223, desc[UR16][R6.64] ;  /* 0x0000001006df1981 */ /* 0x000164000c1e1500 */
[----:B0-----:R-:W-:-:S04]  /*8790*/  IMAD.U32 R7, RZ, RZ, UR4 ;  /* 0x00000004ff077e24 */ /* 0x001fc8000f8e00ff */
[----:B------:R-:W0:Y:S01]  /*87a0*/  SYNCS.PHASECHK.TRANS64.TRYWAIT P1, [UR8], R7 ;  /* 0x00000007ff0075a7 */ /* 0x000e220008021108 */
[----:B------:R-:W-:Y:S02]  /*87b0*/  PRMT R5, R33, 0x5410, R5 ;  /* 0x0000541021057816 */ /* 0x000fe40000000005 */
[----:B------:R-:W-:Y:S01]  /*87c0*/  PRMT R6, R31, 0x5410, R32 ;  /* 0x000054101f067816 */ /* 0x000fe20000000020 */
[----:B0-----:R-:W-:Y:S06]  /*87d0*/  @!P1 BRA `(.L_x_15) ;  /* 0x0000005000509947 */ /* 0x001fec0003800000 */
.L_x_25:
[----:B-----5:R-:W-:Y:S01]  /*87e0*/  PRMT R16, R16, 0x5410, R18 ;  /* 0x0000541010107816 */ /* 0x020fe20000000012 */
[----:B------:R-:W-:Y:S01]  /*87f0*/  IMAD.WIDE R112, R38, 0x2, R112 ;  /* 0x0000000226707825 */ /* 0x000fe200078e0270 */
[----:B------:R-:W-:Y:S02]  /*8800*/  PRMT R18, R34, 0x5410, R171 ;  /* 0x0000541022127816 */ /* 0x000fe400000000ab */
[----:B------:R-:W0:Y:S01]  /*8810*/  S2R R171, SR_TID.X ;  /* 0x0000000000ab7919 */ /* 0x000e220000002100 */
[----:B------:R-:W-:Y:S01]  /*8820*/  PRMT R7, R27, 0x5410, R30 ;  /* 0x000054101b077816 */ /* 0x000fe2000000001e */
[----:B------:R-:W-:Y:S01]  /*8830*/  IMAD.WIDE R118, R38, 0x2, R118 ;  /* 0x0000000226767825 */ /* 0x000fe200078e0276 */
[----:B------:R-:W-:Y:S02]  /*8840*/  PRMT R8, R8, 0x5410, R26 ;  /* 0x0000541008087816 */ /* 0x000fe4000000001a */
[----:B------:R-:W-:Y:S01]  /*8850*/  PRMT R9, R25, 0x5410, R9 ;  /* 0x0000541019097816 */ /* 0x000fe20000000009 */
[----:B------:R-:W-:Y:S01]  /*8860*/  IMAD.WIDE R126, R38, 0x2, R126 ;  /* 0x00000002267e7825 */ /* 0x000fe200078e027e */
[----:B------:R-:W-:-:S02]  /*8870*/  PRMT R10, R24, 0x5410, R10 ;  /* 0x00005410180a7816 */ /* 0x000fc4000000000a */
[----:B------:R-:W-:Y:S01]  /*8880*/  PRMT R11, R11, 0x5410, R23 ;  /* 0x000054100b0b7816 */ /* 0x000fe20000000017 */
[----:B------:R-:W-:Y:S01]  /*8890*/  IMAD.WIDE R134, R38, 0x2, R134 ;  /* 0x0000000226867825 */ /* 0x000fe200078e0286 */
[----:B------:R-:W-:Y:S02]  /*88a0*/  PRMT R12, R12, 0x5410, R22 ;  /* 0x000054100c0c7816 */ /* 0x000fe40000000016 */
        /* <DEDUP_REMOVED lines=33> */
[----:B0-----:R-:W-:Y:S01]  /*8ac0*/  LOP3.LUT R171, R171, 0x3f, RZ, 0xc0, !PT ;  /* 0x0000003fabab7812 */ /* 0x001fe200078ec0ff */
[C---:B------:R-:W-:Y:S01]  /*8ad0*/  IMAD.WIDE R110, R38.reuse, 0x2, R110 ;  /* 0x00000002266e7825 */ /* 0x040fe200078e026e */
[----:B------:R0:W-:Y:S01]  /*8ae0*/  STTM.x32 tmem[UR7+0x80], R4 ;  /* 0x00008004000079ed */ /* 0x0001e200082c0007 */
[----:B------:R-:W1:Y:S02]  /*8af0*/  FENCE.VIEW.ASYNC.T ;  /* 0x00000000000073c6 */ /* 0x000e640000000200 */
[----:B-1----:R-:W-:Y:S01]  /*8b00*/  BAR.SYNC.DEFER_BLOCKING 0x0 ;  /* 0x0000000000007b1d */ /* 0x002fe20000010000 */
[----:B------:R-:W-:Y:S01]  /*8b10*/  ISETP.GE.AND P1, PT, R171, R3, PT ;  /* 0x00000003ab00720c */ /* 0x000fe20003f26270 */
[----:B------:R-:W-:-:S04]  /*8b20*/  IMAD.WIDE R162, R38, 0x2, R162 ;  /* 0x0000000226a27825 */ /* 0x000fc800078e02a2 */
        /* <DEDUP_REMOVED lines=14> */
[----:B------:R-:W-:Y:S01]  /*8c10*/  IMAD.WIDE R104, R38, 0x2, R104 ;  /* 0x0000000226687825 */ /* 0x000fe200078e0268 */
[----:B0-----:R-:W-:Y:S02]  /*8c20*/  PRMT R4, RZ, 0x7610, R4 ;  /* 0x00007610ff047816 */ /* 0x001fe40000000004 */
[----:B------:R-:W-:Y:S02]  /*8c30*/  PRMT R8, RZ, 0x7610, R8 ;  /* 0x00007610ff087816 */ /* 0x000fe40000000008 */
[----:B------:R-:W-:Y:S02]  /*8c40*/  PRMT R12, RZ, 0x7610, R12 ;  /* 0x00007610ff0c7816 */ /* 0x000fe4000000000c */
[----:B------:R-:W-:Y:S01]  /*8c50*/  PRMT R16, RZ, 0x7610, R16 ;  /* 0x00007610ff107816 */ /* 0x000fe20000000010 */
[----:B------:R-:W2:Y:S01]  /*8c60*/  @!P1 LDG.E.U16 R4, desc[UR16][R166.64] ;  /* 0x00000010a6049981 */ /* 0x000ea2000c1e1500 */
[----:B------:R-:W-:Y:S02]  /*8c70*/  PRMT R20, RZ, 0x7610, R20 ;  /* 0x00007610ff147816 */ /* 0x000fe40000000014 */
[----:B------:R-:W-:Y:S01]  /*8c80*/  PRMT R24, RZ, 0x7610, R24 ;  /* 0x00007610ff187816 */ /* 0x000fe20000000018 */
[----:B------:R-:W3:Y:S01]  /*8c90*/  @!P1 LDG.E.U16 R8, desc[UR16][R158.64] ;  /* 0x000000109e089981 */ /* 0x000ee2000c1e1500 */
[----:B------:R-:W-:-:S02]  /*8ca0*/  PRMT R28, RZ, 0x7610, R28 ;  /* 0x00007610ff1c7816 */ /* 0x000fc4000000001c */
[----:B------:R-:W-:Y:S01]  /*8cb0*/  PRMT R32, RZ, 0x7610, R32 ;  /* 0x00007610ff207816 */ /* 0x000fe20000000020 */
[----:B------:R-:W4:Y:S01]  /*8cc0*/  @!P1 LDG.E.U16 R12, desc[UR16][R150.64] ;  /* 0x00000010960c9981 */ /* 0x000f22000c1e1500 */
[----:B------:R-:W-:Y:S02]  /*8cd0*/  PRMT R5, RZ, 0x7610, R5 ;  /* 0x00007610ff057816 */ /* 0x000fe40000000005 */
[----:B------:R-:W-:Y:S01]  /*8ce0*/  PRMT R9, RZ, 0x7610, R9 ;  /* 0x00007610ff097816 */ /* 0x000fe20000000009 */
[----:B------:R-:W4:Y:S01]  /*8cf0*/  @!P1 LDG.E.U16 R16, desc[UR16][R142.64] ;  /* 0x000000108e109981 */ /* 0x000f22000c1e1500 */
[----:B------:R-:W-:Y:S02]  /*8d00*/  PRMT R13, RZ, 0x7610, R13 ;  /* 0x00007610ff0d7816 */ /* 0x000fe4000000000d */
[----:B------:R-:W-:Y:S01]  /*8d10*/  PRMT R17, RZ, 0x7610, R17 ;  /* 0x00007610ff117816 */ /* 0x000fe20000000011 */
[----:B------:R-:W4:Y:S01]  /*8d20*/  @!P1 LDG.E.U16 R20, desc[UR16][R134.64] ;  /* 0x0000001086149981 */ /* 0x000f22000c1e1500 */
        /* <DEDUP_REMOVED lines=29> */
[----:B------:R-:W4:Y:S04]  /*8f00*/  @!P1 LDG.E.U16 R29, desc[UR16][R116.64] ;  /* 0x00000010741d9981 */ /* 0x000f28000c1e1500 */
        /* <DEDUP_REMOVED lines=16> */
[----:B------:R-:W4:Y:S01]  /*9010*/  @!P1 LDG.E.U16 R35, desc[UR16][R104.64] ;  /* 0x0000001068239981 */ /* 0x000f22000c1e1500 */
[----:B------:R-:W-:Y:S01]  /*9020*/  BAR.SYNC.DEFER_BLOCKING 0x0 ;  /* 0x0000000000007b1d */ /* 0x000fe20000010000 */
[----:B------:R-:W-:-:S02]  /*9030*/  LOP3.LUT R170, R37, 0x20, RZ, 0x3c, !PT ;  /* 0x0000002025aa7812 */ /* 0x000fc400078e3cff */
[----:B------:R-:W-:Y:S01]  /*9040*/  LOP3.LUT R171, R37, 0x40, RZ, 0x3c, !PT ;  /* 0x0000004025ab7812 */ /* 0x000fe200078e3cff */
[----:B------:R-:W-:-:S04]  /*9050*/  ULEA UR8, UR15, UR6, 0x3 ;  /* 0x000000060f087291 */ /* 0x000fc8000f8e18ff */
[----:B------:R-:W-:Y:S01]  /*9060*/  UIADD3 UR8, UPT, UPT, UR8, 0x4000, URZ ;  /* 0x0000400008087890 */ /* 0x000fe2000fffe0ff */
[----:B--2---:R-:W-:Y:S04]  /*9070*/  STS.U16 [R37+UR6+0x2000], R4 ;  /* 0x0020000425007988 */ /* 0x004fe80008000406 */
        /* <DEDUP_REMOVED lines=16> */
[----:B------:R1:W-:Y:S01]  /*9180*/  STS.U16 [R171+UR6+0x2600], R10 ;  /* 0x0026000aab007988 */ /* 0x0003e20008000406 */
[----:B0-----:R-:W-:-:S03]  /*9190*/  LOP3.LUT R170, R37, 0x60, RZ, 0x3c, !PT ;  /* 0x0000006025aa7812 */ /* 0x001fc600078e3cff */
        /* <DEDUP_REMOVED lines=15> */
[----:B0-----:R-:W0:Y:S02]  /*9290*/  FENCE.VIEW.ASYNC.S ;  /* 0x00000000000073c6 */ /* 0x001e240000000000 */
[----:B0-----:R-:W-:Y:S06]  /*92a0*/  BAR.SYNC.DEFER_BLOCKING 0x0 ;  /* 0x0000000000007b1d */ /* 0x001fec0000010000 */
[----:B------:R-:W-:-:S00]  /*92b0*/  MEMBAR.ALL.CTA ;  /* 0x0000000000007992 */ /* 0x000fc00000008000 */
[----:B------:R-:W-:Y:S06]  /*92c0*/  MEMBAR.ALL.GPU ;  /* 0x0000000000007992 */ /* 0x000fec000000a000 */
[----:B------:R-:W-:-:S00]  /*92d0*/  ERRBAR ;  /* 0x00000000000079ab */ /* 0x000fc00000000000 */
[----:B------:R-:W-:Y:S08]  /*92e0*/  CGAERRBAR ;  /* 0x00000000000075ab */ /* 0x000ff00000000000 */
[----:B------:R-:W-:Y:S06]  /*92f0*/  UCGABAR_ARV ;  /* 0x00000000000079c7 */ /* 0x000fec0008000000 */
[----:B------:R-:W-:Y:S01]  /*9300*/  UCGABAR_WAIT ;  /* 0x0000000000007dc7 */ /* 0x000fe20008000000 */
[----:B------:R-:W-:Y:S01]  /*9310*/  CCTL.IVALL ;  /* 0x00000000ff00798f */ /* 0x000fe20002000000 */
[----:B-1----:R-:W-:Y:S05]  /*9320*/  @P0 BRA `(.L_x_16) ;  /* 0x0000000000500947 */ /* 0x002fea0003800000 */
[----:B------:R-:W-:Y:S02]  /*9330*/  UIADD3 UR4, UPT, UPT, UR18, 0x88, URZ ;  /* 0x0000008812047890 */ /* 0x000fe4000fffe0ff */
[----:B------:R-:W-:Y:S02]  /*9340*/  UIADD3 UR28, UPT, UPT, UR18, 0x90, URZ ;  /* 0x00000090121c7890 */ /* 0x000fe4000fffe0ff */
[----:B------:R-:W-:Y:S01]  /*9350*/  UIADD3 UR29, UPT, UPT, UR18, 0x98, URZ ;  /* 0x00000098121d7890 */ /* 0x000fe2000fffe0ff */
[----:B------:R-:W-:Y:S01]  /*9360*/  UMOV UR10, UR9 ;  /* 0x00000009000a7c82 */ /* 0x000fe20008000000 */
[----:B------:R-:W-:Y:S01]  /*9370*/  UMOV UR11, 0x40004040 ;  /* 0x40004040000b7882 */ /* 0x000fe20000000000 */
[----:B------:R-:W-:Y:S01]  /*9380*/  UMOV UR24, 0x0 ;  /* 0x0000000000187882 */ /* 0x000fe20000000000 */
[----:B------:R-:W-:Y:S01]  /*9390*/  UMOV UR25, 0x10200490 ;  /* 0x1020049000197882 */ /* 0x000fe20000000000 */
[----:B------:R-:W-:Y:S01]  /*93a0*/  UMOV UR26, 0x0 ;  /* 0x00000000001a7882 */ /* 0x000fe20000000000 */
[----:B------:R-:W-:Y:S01]  /*93b0*/  UMOV UR27, 0x10200490 ;  /* 0x10200490001b7882 */ /* 0x000fe20000000000 */
[----:B------:R-:W-:Y:S01]  /*93c0*/  UMOV UR30, 0x0 ;  /* 0x00000000001e7882 */ /* 0x000fe20000000000 */
[----:B------:R-:W-:Y:S01]  /*93d0*/  UMOV UR31, 0x10200490 ;  /* 0x10200490001f7882 */ /* 0x000fe20000000000 */
[----:B------:R0:W-:Y:S01]  /*93e0*/  UTCHMMA.2CTA tmem[UR19], gdesc[UR10], tmem[UR18], tmem[UR24], idesc[UR25], UPT ;  /* 0x00ff180a130079ea */ /* 0x0001e2000ba00012 */
        /* <DEDUP_REMOVED lines=8> */
.L_x_16:
[----:B------:R-:W-:Y:S01]  /*9470*/  UIADD3 UR15, UPT, UPT, UR15, 0x1, URZ ;  /* 0x000000010f0f7890 */ /* 0x000fe2000fffe0ff */
[----:B------:R-:W-:Y:S01]  /*9480*/  IMAD.MOV.U32 R4, RZ, RZ, R102 ;  /* 0x000000ffff047224 */ /* 0x000fe200078e0066 */
[----:B------:R-:W-:Y:S01]  /*9490*/  UIADD3 UR14, UPT, UPT, UR14, -0x1, URZ ;  /* 0xffffffff0e0e7890 */ /* 0x000fe2000fffe0ff */
[----:B------:R-:W-:Y:S01]  /*94a0*/  IMAD.MOV.U32 R5, RZ, RZ, R103 ;  /* 0x000000ffff057224 */ /* 0x000fe200078e0067 */
[----:B------:R-:W-:Y:S01]  /*94b0*/  UISETP.GT.AND UP1, UPT, UR15, 0x1, UPT ;  /* 0x000000010f00788c */ /* 0x000fe2000bf24270 */
[----:B------:R-:W-:Y:S02]  /*94c0*/  VIADD R3, R3, 0xffffffc0 ;  /* 0xffffffc003037836 */ /* 0x000fe40000000000 */
[----:B------:R-:W-:Y:S01]  /*94d0*/  IMAD.WIDE R4, R36, 0x2, R4 ;  /* 0x0000000224047825 */ /* 0x000fe200078e0204 */
[----:B0-----:R-:W-:Y:S02]  /*94e0*/  USEL UR4, URZ, 0x1, !UP1 ;  /* 0x00000001ff047887 */ /* 0x001fe4000c800000 */
[----:B------:R-:W-:Y:S01]  /*94f0*/  USEL UR15, UR15, URZ, !UP1 ;  /* 0x000000ff0f0f7287 */ /* 0x000fe2000c800000 */
[----:B------:R-:W-:Y:S01]  /*9500*/  IMAD.MOV.U32 R102, RZ, RZ, R4 ;  /* 0x000000ffff667224 */ /* 0x000fe200078e0004 */
[----:B------:R-:W-:Y:S01]  /*9510*/  UISETP.NE.U32.AND UP1, UPT, UR14, URZ, UPT ;  /* 0x000000ff0e00728c */ /* 0x000fe2000bf25070 */
[----:B------:R-:W-:Y:S01]  /*9520*/  IMAD.MOV.U32 R103, RZ, RZ, R5 ;  /* 0x000000ffff677224 */ /* 0x000fe200078e0005 */
[----:B------:R-:W-:-:S03]  /*9530*/  ULOP3.LUT UR10, UR5, UR4, URZ, 0x3c, !UPT ;  /* 0x00000004050a7292 */ /* 0x000fc6000f8e3cff */
[----:B------:R-:W-:-:S04]  /*9540*/  UMOV UR4, UR5 ;  /* 0x0000000500047c82 */ /* 0x000fc80008000000 */
[----:B------:R-:W-:Y:S01]  /*9550*/  UMOV UR5, UR10 ;  /* 0x0000000a00057c82 */ /* 0x000fe20008000000 */
[----:B------:R-:W-:Y:S05]  /*9560*/  BRA.U UP1, `(.L_x_17) ;  /* 0xffffffdd01547547 */ /* 0x000fea000b83ffff */
.L_x_14:
[----:B------:R-:W2:Y:S01]  /*9570*/  LDL.LU R4, [R1+0x34] ;  /* 0x0000340001047983 */ /* 0x000ea20000300800 */
[----:B------:R-:W0:Y:S01]  /*9580*/  LDCU UR5, c[0x0][0x3b8] ;  /* 0x00007700ff0577ac */ /* 0x000e220008000800 */
[----:B------:R-:W1:Y:S01]  /*9590*/  LDCU UR9, c[0x0][0x3b4] ;  /* 0x00007680ff0977ac */ /* 0x000e620008000800 */
[----:B------:R-:W3:Y:S01]  /*95a0*/  LDCU.128 UR12, c[0x0][0x390] ;  /* 0x00007200ff0c77ac */ /* 0x000ee20008000c00 */
[----:B0-----:R-:W-:Y:S01]  /*95b0*/  IMAD R132, R0, UR5, RZ ;  /* 0x0000000500847c24 */ /* 0x001fe2000f8e02ff */
[----:B--2---:R-:W-:-:S13]  /*95c0*/  ISETP.GE.AND P0, PT, R4, 0x40, PT ;  /* 0x000000400400780c */ /* 0x004fda0003f06270 */
[----:B-1-3--:R-:W-:Y:S05]  /*95d0*/  @!P0 BRA `(.L_x_18) ;  /* 0x0000000000108947 */ /* 0x00afea0003800000 */
[----:B------:R-:W-:-:S06]  /*95e0*/  USHF.L.U32 UR4, UR4, 0x1f, URZ ;  /* 0x0000001f04047899 */ /* 0x000fcc00080006ff */
[----:B------:R-:W-:-:S04]  /*95f0*/  IMAD.U32 R2, RZ, RZ, UR4 ;  /* 0x00000004ff027e24 */ /* 0x000fc8000f8e00ff */
[----:B------:R-:W0:Y:S02]  /*9600*/  SYNCS.PHASECHK.TRANS64.TRYWAIT P0, [UR8], R2 ;  /* 0x00000002ff0075a7 */ /* 0x000e240008001108 */
[----:B0-----:R-:W-:Y:S05]  /*9610*/  @!P0 BRA `(.L_x_19) ;  /* 0x0000004000cc8947 */ /* 0x001fea0003800000 */
.L_x_18:
[----:B------:R-:W2:Y:S01]  /*9620*/  LDL.LU R3, [R1+0x30] ;  /* 0x0000300001037983 */ /* 0x000ea20000300800 */
[----:B------:R-:W-:Y:S01]  /*9630*/  VIADD R133, R132, UR5 ;  /* 0x0000000584857c36 */ /* 0x000fe20008000000 */
[----:B------:R-:W0:Y:S01]  /*9640*/  LDCU UR4, c[0x0][0x39c] ;  /* 0x00007380ff0477ac */ /* 0x000e220008000800 */
[C---:B------:R-:W-:Y:S01]  /*9650*/  VIADD R137, R0.reuse, 0x3 ;  /* 0x0000000300897836 */ /* 0x040fe20000000000 */
[----:B------:R-:W-:Y:S01]  /*9660*/  BAR.SYNC.DEFER_BLOCKING 0x0 ;  /* 0x0000000000007b1d */ /* 0x000fe20000010000 */
[----:B------:R-:W-:Y:S02]  /*9670*/  VIADD R134, R133, UR5 ;  /* 0x0000000585867c36 */ /* 0x000fe40008000000 */
[----:B------:R-:W-:Y:S02]  /*9680*/  VIADD R138, R0, 0x2 ;  /* 0x00000002008a7836 */ /* 0x000fe40000000000 */
[----:B------:R-:W-:Y:S01]  /*9690*/  VIADD R135, R134, UR5 ;  /* 0x0000000586877c36 */ /* 0x000fe20008000000 */
[----:B------:R-:W1:Y:S01]  /*96a0*/  LDCU UR8, c[0x0][0x39c] ;  /* 0x00007380ff0877ac */ /* 0x000e620008000800 */
[----:B------:R-:W-:-:S02]  /*96b0*/  VIADD R2, R0, 0x1 ;  /* 0x0000000100027836 */ /* 0x000fc40000000000 */
[----:B------:R-:W-:Y:S02]  /*96c0*/  VIADD R136, R135, UR5 ;  /* 0x0000000587887c36 */ /* 0x000fe40008000000 */
[C---:B------:R-:W-:Y:S02]  /*96d0*/  VIADD R170, R0.reuse, 0x4 ;  /* 0x0000000400aa7836 */ /* 0x040fe40000000000 */
[----:B------:R-:W-:Y:S01]  /*96e0*/  VIADD R169, R0, 0x5 ;  /* 0x0000000500a97836 */ /* 0x000fe20000000000 */
[----:B------:R-:W3:Y:S02]  /*96f0*/  @!P2 SYNCS.CCTL.IV [UR6+0x4000] ;  /* 0x00400000ff00a9b1 */ /* 0x000ee40008000006 */
[----:B---3--:R-:W-:Y:S06]  /*9700*/  BAR.SYNC.DEFER_BLOCKING 0x0 ;  /* 0x0000000000007b1d */ /* 0x008fec0000010000 */
[----:B------:R-:W3:Y:S01]  /*9710*/  LDTM.x128 R4, tmem[UR7] ;  /* 0x00000007000479ee */ /* 0x000ee200083c0000 */
[----:B------:R-:W4:Y:S01]  /*9720*/  LDCU UR7, c[0x0][0x39c] ;  /* 0x00007380ff0777ac */ /* 0x000f220008000800 */
[----:B------:R-:W5:Y:S01]  /*9730*/  @!P2 SYNCS.CCTL.IV [UR6+0x4008] ;  /* 0x00400800ff00a9b1 */ /* 0x000f620008000006 */
[----:B------:R-:W-:Y:S01]  /*9740*/  NOP ;  /* 0x0000000000007918 */ /* 0x000fe20000000000 */
[----:B------:R-:W0:Y:S01]  /*9750*/  LDCU UR6, c[0x0][0x39c] ;  /* 0x00007380ff0677ac */ /* 0x000e220008000800 */
[----:B---3--:R-:W-:-:S02]  /*9760*/  F2FP.BF16.F32.PACK_AB R168, R5, R4 ;  /* 0x0000000405a8723e */ /* 0x008fc400000010ff */
[----:B------:R-:W-:Y:S01]  /*9770*/  F2FP.BF16.F32.PACK_AB R6, R7, R6 ;  /* 0x000000060706723e */ /* 0x000fe200000010ff */
[----:B------:R-:W-:Y:S01]  /*9780*/  VIADD R7, R0, 0x7 ;  /* 0x0000000700077836 */ /* 0x000fe20000000000 */
[----:B------:R-:W-:Y:S02]  /*9790*/  F2FP.BF16.F32.PACK_AB R8, R9, R8 ;  /* 0x000000080908723e */ /* 0x000fe400000010ff */
[----:B------:R-:W-:Y:S02]  /*97a0*/  PRMT R9, R6, 0x7632, R9 ;  /* 0x0000763206097816 */ /* 0x000fe40000000009 */
[----:B------:R-:W-:Y:S02]  /*97b0*/  F2FP.BF16.F32.PACK_AB R10, R11, R10 ;  /* 0x0000000a0b0a723e */ /* 0x000fe400000010ff */
[----:B------:R-:W-:Y:S02]  /*97c0*/  F2FP.BF16.F32.PACK_AB R12, R13, R12 ;  /* 0x0000000c0d0c723e */ /* 0x000fe400000010ff */
[----:B------:R-:W-:-:S02]  /*97d0*/  F2FP.BF16.F32.PACK_AB R14, R15, R14 ;  /* 0x0000000e0f0e723e */ /* 0x000fc400000010ff */
[----:B------:R-:W-:Y:S01]  /*97e0*/  F2FP.BF16.F32.PACK_AB R16, R17, R16 ;  /* 0x000000101110723e */ /* 0x000fe200000010ff */
[----:B------:R-:W-:Y:S01]  /*97f0*/  VIADD R17, R0, 0x7e ;  /* 0x0000007e00117836 */ /* 0x000fe20000000000 */
[----:B------:R-:W-:Y:S02]  /*9800*/  F2FP.BF16.F32.PACK_AB R18, R19, R18 ;  /* 0x000000121312723e */ /* 0x000fe400000010ff */
[----:B------:R-:W-:Y:S02]  /*9810*/  F2FP.BF16.F32.PACK_AB R20, R21, R20 ;  /* 0x000000141514723e */ /* 0x000fe400000010ff */
[----:B------:R-:W-:Y:S02]  /*9820*/  F2FP.BF16.F32.PACK_AB R22, R23, R22 ;  /* 0x000000161716723e */ /* 0x000fe400000010ff */
[----:B------:R-:W-:Y:S02]  /*9830*/  F2FP.BF16.F32.PACK_AB R24, R25, R24 ;  /* 0x000000181918723e */ /* 0x000fe400000010ff */
[----:B------:R-:W-:-:S02]  /*9840*/  F2FP.BF16.F32.PACK_AB R26, R27, R26 ;  /* 0x0000001a1b1a723e */ /* 0x000fc400000010ff */
[----:B------:R-:W-:Y:S02]  /*9850*/  F2FP.BF16.F32.PACK_AB R28, R29, R28 ;  /* 0x0000001c1d1c723e */ /* 0x000fe400000010ff */
        /* <DEDUP_REMOVED lines=51> */
[C---:B--2---:R-:W-:Y:S01]  /*9b90*/  ISETP.GE.AND P0, PT, R3.reuse, UR14, PT ;  /* 0x0000000e03007c0c */ /* 0x044fe2000bf06270 */
[----:B------:R-:W-:-:S03]  /*9ba0*/  IMAD R3, R3, UR9, RZ ;  /* 0x0000000903037c24 */ /* 0x000fc6000f8e02ff */
[----:B------:R-:W-:Y:S01]  /*9bb0*/  ISETP.LT.AND P4, PT, R137, UR15, !P0 ;  /* 0x0000000f89007c0c */ /* 0x000fe2000c781270 */
[----:B------:R-:W-:Y:S01]  /*9bc0*/  VIADD R137, R136, UR5 ;  /* 0x0000000588897c36 */ /* 0x000fe20008000000 */
[----:B------:R-:W-:Y:S02]  /*9bd0*/  ISETP.LT.AND P1, PT, R138, UR15, !P0 ;  /* 0x0000000f8a007c0c */ /* 0x000fe4000c721270 */
[----:B------:R-:W-:Y:S01]  /*9be0*/  ISETP.LT.AND P3, PT, R2, UR15, !P0 ;  /* 0x0000000f02007c0c */ /* 0x000fe2000c761270 */
[----:B------:R-:W-:Y:S01]  /*9bf0*/  VIADD R138, R137, UR5 ;  /* 0x00000005898a7c36 */ /* 0x000fe20008000000 */
[----:B------:R-:W-:-:S03]  /*9c00*/  LEA R2, P5, R3, UR12, 0x1 ;  /* 0x0000000c03027c11 */ /* 0x000fc6000f8a08ff */
[----:B------:R-:W-:Y:S01]  /*9c10*/  VIADD R4, R138, UR5 ;  /* 0x000000058a047c36 */ /* 0x000fe20008000000 */
[----:B------:R-:W-:Y:S02]  /*9c20*/  LEA.HI.X.SX32 R3, R3, UR13, 0x1, P5 ;  /* 0x0000000d03037c11 */ /* 0x000fe4000a8f0eff */
[-C--:B------:R-:W-:Y:S01]  /*9c30*/  LEA R144, P5, R132, R2.reuse, 0x1 ;  /* 0x0000000284907211 */ /* 0x080fe200078a08ff */
[----:B------:R-:W-:Y:S01]  /*9c40*/  VIADD R5, R4, UR5 ;  /* 0x0000000504057c36 */ /* 0x000fe20008000000 */
[-C--:B------:R-:W-:Y:S02]  /*9c50*/  LEA R146, P6, R133, R2.reuse, 0x1 ;  /* 0x0000000285927211 */ /* 0x080fe400078c08ff */
[-C--:B------:R-:W-:Y:S01]  /*9c60*/  LEA.HI.X.SX32 R145, R132, R3.reuse, 0x1, P5 ;  /* 0x0000000384917211 */ /* 0x080fe200028f0eff */
[----:B------:R-:W-:Y:S01]  /*9c70*/  VIADD R132, R5, UR5 ;  /* 0x0000000505847c36 */ /* 0x000fe20008000000 */
[----:B------:R-:W-:Y:S02]  /*9c80*/  LEA.HI.X.SX32 R147, R133, R3, 0x1, P6 ;  /* 0x0000000385937211 */ /* 0x000fe400030f0eff */
[-C--:B------:R-:W-:Y:S01]  /*9c90*/  LEA R148, P5, R134, R2.reuse, 0x1 ;  /* 0x0000000286947211 */ /* 0x080fe200078a08ff */
[----:B------:R-:W-:Y:S01]  /*9ca0*/  VIADD R133, R132, UR5 ;  /* 0x0000000584857c36 */ /* 0x000fe20008000000 */
[----:B------:R-:W-:-:S02]  /*9cb0*/  LEA R154, P2, R137, R2, 0x1 ;  /* 0x00000002899a7211 */ /* 0x000fc400078408ff */
[-C--:B------:R-:W-:Y:S02]  /*9cc0*/  LEA R150, P6, R135, R2.reuse, 0x1 ;  /* 0x0000000287967211 */ /* 0x080fe400078c08ff */
[-C--:B------:R-:W-:Y:S01]  /*9cd0*/  LEA.HI.X.SX32 R149, R134, R3.reuse, 0x1, P5 ;  /* 0x0000000386957211 */ /* 0x080fe200028f0eff */
[----:B------:R-:W-:Y:S01]  /*9ce0*/  VIADD R134, R133, UR5 ;  /* 0x0000000585867c36 */ /* 0x000fe20008000000 */
[-C--:B------:R-:W-:Y:S02]  /*9cf0*/  LEA R152, P5, R136, R2.reuse, 0x1 ;  /* 0x0000000288987211 */ /* 0x080fe400078a08ff */
[-C--:B------:R-:W-:Y:S02]  /*9d00*/  LEA.HI.X.SX32 R155, R137, R3.reuse, 0x1, P2 ;  /* 0x00000003899b7211 */ /* 0x080fe400010f0eff */
[----:B------:R-:W-:Y:S01]  /*9d10*/  LEA.HI.X.SX32 R151, R135, R3, 0x1, P6 ;  /* 0x0000000387977211 */ /* 0x000fe200030f0eff */
[----:B------:R-:W-:Y:S01]  /*9d20*/  VIADD R135, R134, UR5 ;  /* 0x0000000586877c36 */ /* 0x000fe20008000000 */
[----:B------:R-:W-:-:S02]  /*9d30*/  LEA R158, P2, R4, R2, 0x1 ;  /* 0x00000002049e7211 */ /* 0x000fc400078408ff */
[-C--:B------:R-:W-:Y:S02]  /*9d40*/  LEA R156, P6, R138, R2.reuse, 0x1 ;  /* 0x000000028a9c7211 */ /* 0x080fe400078c08ff */
[-C--:B------:R-:W-:Y:S02]  /*9d50*/  LEA.HI.X.SX32 R153, R136, R3.reuse, 0x1, P5 ;  /* 0x0000000388997211 */ /* 0x080fe400028f0eff */
[-C--:B------:R-:W-:Y:S02]  /*9d60*/  LEA R160, P5, R5, R2.reuse, 0x1 ;  /* 0x0000000205a07211 */ /* 0x080fe400078a08ff */
[-C--:B------:R-:W-:Y:S01]  /*9d70*/  LEA.HI.X.SX32 R159, R4, R3.reuse, 0x1, P2 ;  /* 0x00000003049f7211 */ /* 0x080fe200010f0eff */
[----:B------:R-:W-:Y:S01]  /*9d80*/  VIADD R4, R135, UR5 ;  /* 0x0000000587047c36 */ /* 0x000fe20008000000 */
[----:B------:R-:W-:Y:S02]  /*9d90*/  LEA.HI.X.SX32 R157, R138, R3, 0x1, P6 ;  /* 0x000000038a9d7211 */ /* 0x000fe400030f0eff */
[----:B------:R-:W-:-:S02]  /*9da0*/  LEA R162, P6, R132, R2, 0x1 ;  /* 0x0000000284a27211 */ /* 0x000fc400078c08ff */
[-C--:B------:R-:W-:Y:S01]  /*9db0*/  LEA.HI.X.SX32 R161, R5, R3.reuse, 0x1, P5 ;  /* 0x0000000305a17211 */ /* 0x080fe200028f0eff */
[----:B------:R-:W-:Y:S01]  /*9dc0*/  VIADD R5, R4, UR5 ;  /* 0x0000000504057c36 */ /* 0x000fe20008000000 */
[-C--:B------:R-:W-:Y:S02]  /*9dd0*/  LEA R164, P2, R133, R2.reuse, 0x1 ;  /* 0x0000000285a47211 */ /* 0x080fe400078408ff */
[-C--:B------:R-:W-:Y:S02]  /*9de0*/  LEA.HI.X.SX32 R163, R132, R3.reuse, 0x1, P6 ;  /* 0x0000000384a37211 */ /* 0x080fe400030f0eff */
[-C--:B------:R-:W-:Y:S02]  /*9df0*/  LEA R142, P6, R135, R2.reuse, 0x1 ;  /* 0x00000002878e7211 */ /* 0x080fe400078c08ff */
[----:B------:R-:W-:Y:S02]  /*9e00*/  LEA R140, P5, R134, R2, 0x1 ;  /* 0x00000002868c7211 */ /* 0x000fe400078a08ff */
[-C--:B------:R-:W-:Y:S01]  /*9e10*/  LEA.HI.X.SX32 R165, R133, R3.reuse, 0x1, P2 ;  /* 0x0000000385a57211 */ /* 0x080fe200010f0eff */
[----:B------:R-:W-:Y:S01]  /*9e20*/  VIADD R133, R5, UR5 ;  /* 0x0000000505857c36 */ /* 0x000fe20008000000 */
[----:B------:R-:W-:-:S02]  /*9e30*/  LEA.HI.X.SX32 R143, R135, R3, 0x1, P6 ;  /* 0x00000003878f7211 */ /* 0x000fc400030f0eff */
[-C--:B------:R-:W-:Y:S01]  /*9e40*/  LEA.HI.X.SX32 R141, R134, R3.reuse, 0x1, P5 ;  /* 0x00000003868d7211 */ /* 0x080fe200028f0eff */
[----:B------:R-:W-:Y:S01]  /*9e50*/  VIADD R166, R133, UR5 ;  /* 0x0000000585a67c36 */ /* 0x000fe20008000000 */
[CC--:B------:R-:W-:Y:S02]  /*9e60*/  LEA R136, P6, R5.reuse, R2.reuse, 0x1 ;  /* 0x0000000205887211 */ /* 0x0c0fe400078c08ff */
[----:B------:R-:W-:Y:S01]  /*9e70*/  LEA R138, P5, R4, R2, 0x1 ;  /* 0x00000002048a7211 */ /* 0x000fe200078a08ff */
[----:B------:R-:W-:Y:S01]  /*9e80*/  VIADD R167, R166, UR5 ;  /* 0x00000005a6a77c36 */ /* 0x000fe20008000000 */
[----:B------:R-:W-:Y:S02]  /*9e90*/  ISETP.LT.AND P2, PT, R0, UR15, !P0 ;  /* 0x0000000f00007c0c */ /* 0x000fe4000c741270 */
[-C--:B------:R-:W-:Y:S02]  /*9ea0*/  LEA.HI.X.SX32 R137, R5, R3.reuse, 0x1, P6 ;  /* 0x0000000305897211 */ /* 0x080fe400030f0eff */
[----:B------:R-:W-:-:S02]  /*9eb0*/  LEA.HI.X.SX32 R139, R4, R3, 0x1, P5 ;  /* 0x00000003048b7211 */ /* 0x000fc400028f0eff */
[CC--:B------:R-:W-:Y:S02]  /*9ec0*/  LEA R134, P6, R133.reuse, R2.reuse, 0x1 ;  /* 0x0000000285867211 */ /* 0x0c0fe400078c08ff */
[CC--:B------:R-:W-:Y:S02]  /*9ed0*/  LEA R132, P5, R166.reuse, R2.reuse, 0x1 ;  /* 0x00000002a6847211 */ /* 0x0c0fe400078a08ff */
[-C--:B------:R-:W-:Y:S02]  /*9ee0*/  LEA.HI.X.SX32 R135, R133, R3.reuse, 0x1, P6 ;  /* 0x0000000385877211 */ /* 0x080fe400030f0eff */
[----:B------:R-:W-:Y:S01]  /*9ef0*/  LEA.HI.X.SX32 R133, R166, R3, 0x1, P5 ;  /* 0x00000003a6857211 */ /* 0x000fe200028f0eff */
[----:B------:R-:W-:Y:S01]  /*9f00*/  VIADD R166, R0, 0x6 ;  /* 0x0000000600a67836 */ /* 0x000fe20000000000 */
[----:B------:R2:W-:Y:S01]  /*9f10*/  @P2 STG.E.U16 desc[UR16][R144.64], R168 ;  /* 0x000000a890002986 */ /* 0x0005e2000c101510 */
[----:B------:R-:W-:Y:S02]  /*9f20*/  ISETP.LT.AND P5, PT, R170, UR15, !P0 ;  /* 0x0000000faa007c0c */ /* 0x000fe4000c7a1270 */
[----:B------:R-:W-:-:S02]  /*9f30*/  LEA R4, P6, R167, R2, 0x1 ;  /* 0x00000002a7047211 */ /* 0x000fc400078c08ff */
[----:B------:R-:W-:Y:S02]  /*9f40*/  ISETP.LT.AND P2, PT, R166, UR15, !P0 ;  /* 0x0000000fa6007c0c */ /* 0x000fe4000c741270 */
[----:B------:R-:W-:Y:S01]  /*9f50*/  PRMT R166, R6, 0x7610, R166 ;  /* 0x0000761006a67816 */ /* 0x000fe200000000a6 */
[----:B------:R-:W-:Y:S01]  /*9f60*/  VIADD R6, R0, 0x9 ;  /* 0x0000000900067836 */ /* 0x000fe20000000000 */
[C---:B------:R-:W-:Y:S01]  /*9f70*/  LEA.HI.X.SX32 R5, R167.reuse, R3, 0x1, P6 ;  /* 0x00000003a7057211 */ /* 0x040fe200030f0eff */
[----:B------:R-:W-:Y:S01]  /*9f80*/  VIADD R167, R167, UR5 ;  /* 0x00000005a7a77c36 */ /* 0x000fe20008000000 */
[----:B------:R-:W-:Y:S02]  /*9f90*/  ISETP.LT.AND P6, PT, R169, UR15, !P0 ;  /* 0x0000000fa9007c0c */ /* 0x000fe4000c7c1270 */
[----:B--2---:R-:W-:-:S05]  /*9fa0*/  PRMT R145, R168, 0x7632, R145 ;  /* 0x00007632a8917816 */ /* 0x004fca0000000091 */
[----:B------:R-:W-:Y:S01]  /*9fb0*/  @P3 STG.E.U16 desc[UR16][R146.64], R145 ;  /* 0x0000009192003986 */ /* 0x000fe2000c101510 */
[----:B------:R-:W-:Y:S01]  /*9fc0*/  ISETP.LT.AND P3, PT, R7, UR15, !P0 ;  /* 0x0000000f07007c0c */ /* 0x000fe2000c761270 */
[----:B------:R-:W-:Y:S02]  /*9fd0*/  VIADD R7, R0, 0x8 ;  /* 0x0000000800077836 */ /* 0x000fe40000000000 */
[----:B------:R-:W-:Y:S03]  /*9fe0*/  @P1 STG.E.U16 desc[UR16][R148.64], R166 ;  /* 0x000000a694001986 */ /* 0x000fe6000c101510 */
[----:B------:R-:W-:Y:S01]  /*9ff0*/  ISETP.LT.AND P1, PT, R7, UR15, !P0 ;  /* 0x0000000f07007c0c */ /* 0x000fe2000c721270 */
[----:B------:R2:W-:Y:S01]  /*a000*/  @P4 STG.E.U16 desc[UR16][R150.64], R9 ;  /* 0x0000000996004986 */ /* 0x0005e2000c101510 */
[----:B------:R-:W-:Y:S01]  /*a010*/  ISETP.LT.AND P4, PT, R6, UR15, !P0 ;  /* 0x0000000f06007c0c */ /* 0x000fe2000c781270 */
[----:B------:R-:W-:Y:S01]  /*a020*/  VIADD R6, R0, 0xa ;  /* 0x0000000a00067836 */ /* 0x000fe20000000000 */
[----:B------:R-:W-:Y:S01]  /*a030*/  PRMT R7, R8, 0x7632, R7 ;  /* 0x0000763208077816 */ /* 0x000fe20000000007 */
[----:B------:R3:W-:Y:S03]  /*a040*/  @P5 STG.E.U16 desc[UR16][R152.64], R8 ;  /* 0x0000000898005986 */ /* 0x0007e6000c101510 */
[----:B------:R-:W-:Y:S01]  /*a050*/  ISETP.LT.AND P5, PT, R6, UR15, !P0 ;  /* 0x0000000f06007c0c */ /* 0x000fe2000c7a1270 */
[----:B------:R-:W-:Y:S01]  /*a060*/  VIADD R6, R0, 0xb ;  /* 0x0000000b00067836 */ /* 0x000fe20000000000 */
[----:B------:R0:W-:Y:S01]  /*a070*/  @P6 STG.E.U16 desc[UR16][R154.64], R7 ;  /* 0x000000079a006986 */ /* 0x0001e2000c101510 */
[----:B--2---:R-:W-:-:S03]  /*a080*/  PRMT R9, R16, 0x7632, R9 ;  /* 0x0000763210097816 */ /* 0x004fc60000000009 */
[----:B------:R2:W-:Y:S01]  /*a090*/  @P2 STG.E.U16 desc[UR16][R156.64], R10 ;  /* 0x0000000a9c002986 */ /* 0x0005e2000c101510 */
[----:B------:R-:W-:Y:S01]  /*a0a0*/  ISETP.LT.AND P6, PT, R6, UR15, !P0 ;  /* 0x0000000f06007c0c */ /* 0x000fe2000c7c1270 */
[----:B------:R-:W-:Y:S01]  /*a0b0*/  VIADD R6, R0, 0xc ;  /* 0x0000000c00067836 */ /* 0x000fe20000000000 */
[----:B---3--:R-:W-:-:S04]  /*a0c0*/  PRMT R8, R10, 0x7632, R8 ;  /* 0x000076320a087816 */ /* 0x008fc80000000008 */
[----:B------:R-:W-:Y:S01]  /*a0d0*/  ISETP.LT.AND P2, PT, R6, UR15, !P0 ;  /* 0x0000000f06007c0c */ /* 0x000fe2000c741270 */
[----:B------:R-:W-:Y:S01]  /*a0e0*/  VIADD R6, R0, 0xd ;  /* 0x0000000d00067836 */ /* 0x000fe20000000000 */
[----:B------:R3:W-:Y:S01]  /*a0f0*/  @P3 STG.E.U16 desc[UR16][R158.64], R8 ;  /* 0x000000089e003986 */ /* 0x0007e2000c101510 */
[----:B0-----:R-:W-:Y:S01]  /*a100*/  PRMT R7, R12, 0x7632, R7 ;  /* 0x000076320c077816 */ /* 0x001fe20000000007 */
[----:B--2---:R-:W-:Y:S02]  /*a110*/  VIADD R10, R167, UR5 ;  /* 0x00000005a70a7c36 */ /* 0x004fe40008000000 */
[----:B------:R-:W-:Y:S01]  /*a120*/  ISETP.LT.AND P3, PT, R6, UR15, !P0 ;  /* 0x0000000f06007c0c */ /* 0x000fe2000c761270 */
[----:B------:R-:W-:Y:S01]  /*a130*/  VIADD R6, R0, 0xe ;  /* 0x0000000e00067836 */ /* 0x000fe20000000000 */
[----:B------:R0:W-:Y:S04]  /*a140*/  @P1 STG.E.U16 desc[UR16][R160.64], R12 ;  /* 0x0000000ca0001986 */ /* 0x0001e8000c101510 */
[----:B------:R-:W-:Y:S01]  /*a150*/  ISETP.LT.AND P1, PT, R6, UR15, !P0 ;  /* 0x0000000f06007c0c */ /* 0x000fe2000c721270 */
[----:B------:R-:W-:Y:S01]  /*a160*/  VIADD R6, R0, 0xf ;  /* 0x0000000f00067836 */ /* 0x000fe20000000000 */
[----:B------:R2:W-:Y:S01]  /*a170*/  @P4 STG.E.U16 desc[UR16][R162.64], R7 ;  /* 0x00000007a2004986 */ /* 0x0005e2000c101510 */
[----:B---3--:R-:W-:-:S03]  /*a180*/  PRMT R8, R14, 0x7632, R8 ;  /* 0x000076320e087816 */ /* 0x008fc60000000008 */
[----:B------:R-:W-:Y:S01]  /*a190*/  ISETP.LT.AND P4, PT, R6, UR15, !P0 ;  /* 0x0000000f06007c0c */ /* 0x000fe2000c781270 */
[C---:B------:R-:W-:Y:S01]  /*a1a0*/  VIADD R6, R0.reuse, 0x10 ;  /* 0x0000001000067836 */ /* 0x040fe20000000000 */
[----:B------:R-:W-:Y:S01]  /*a1b0*/  @P5 STG.E.U16 desc[UR16][R164.64], R14 ;  /* 0x0000000ea4005986 */ /* 0x000fe2000c101510 */
[----:B0-----:R-:W-:-:S03]  /*a1c0*/  VIADD R12, R0, 0x1c ;  /* 0x0000001c000c7836 */ /* 0x001fc60000000000 */
[----:B------:R-:W-:Y:S01]  /*a1d0*/  ISETP.LT.AND P5, PT, R6, UR15, !P0 ;  /* 0x0000000f06007c0c */ /* 0x000fe2000c7a1270 */
[C---:B------:R-:W-:Y:S01]  /*a1e0*/  VIADD R6, R0.reuse, 0x11 ;  /* 0x0000001100067836 */ /* 0x040fe20000000000 */
[----:B------:R0:W-:Y:S01]  /*a1f0*/  @P6 STG.E.U16 desc[UR16][R140.64], R8 ;  /* 0x000000088c006986 */ /* 0x0001e2000c101510 */
[----:B--2---:R-:W-:-:S03]  /*a200*/  VIADD R7, R0, 0x13 ;  /* 0x0000001300077836 */ /* 0x004fc60000000000 */
[----:B------:R-:W-:Y:S01]  /*a210*/  ISETP.LT.AND P6, PT, R6, UR15, !P0 ;  /* 0x0000000f06007c0c */ /* 0x000fe2000c7c1270 */
[----:B------:R-:W-:Y:S01]  /*a220*/  VIADD R6, R0, 0x12 ;  /* 0x0000001200067836 */ /* 0x000fe20000000000 */
[----:B------:R-:W-:Y:S04]  /*a230*/  @P2 STG.E.U16 desc[UR16][R142.64], R16 ;  /* 0x000000108e002986 */ /* 0x000fe8000c101510 */
[----:B------:R-:W-:Y:S01]  /*a240*/  ISETP.LT.AND P2, PT, R6, UR4, !P0 ;  /* 0x0000000406007c0c */ /* 0x000fe2000c741270 */
[----:B------:R-:W2:Y:S01]  /*a250*/  LDCU UR4, c[0x0][0x39c] ;  /* 0x00007380ff0477ac */ /* 0x000ea20008000800 */
[----:B------:R-:W-:Y:S01]  /*a260*/  VIADD R6, R0, 0x14 ;  /* 0x0000001400067836 */ /* 0x000fe20000000000 */
[----:B------:R3:W-:Y:S01]  /*a270*/  @P3 STG.E.U16 desc[UR16][R138.64], R9 ;  /* 0x000000098a003986 */ /* 0x0007e2000c101510 */
[----:B------:R-:W-:Y:S01]  /*a280*/  ISETP.LT.AND P3, PT, R7, UR6, !P0 ;  /* 0x0000000607007c0c */ /* 0x000fe2000c761270 */
[----:B------:R-:W5:Y:S01]  /*a290*/  LDCU UR6, c[0x0][0x39c] ;  /* 0x00007380ff0677ac */ /* 0x000f620008000800 */
[----:B------:R-:W-:Y:S01]  /*a2a0*/  PRMT R7, R18, 0x7632, R7 ;  /* 0x0000763212077816 */ /* 0x000fe20000000007 */
[----:B------:R-:W-:Y:S01]  /*a2b0*/  @P1 STG.E.U16 desc[UR16][R136.64], R18 ;  /* 0x0000001288001986 */ /* 0x000fe2000c101510 */
[----:B----4-:R-:W-:Y:S01]  /*a2c0*/  ISETP.LT.AND P1, PT, R6, UR7, !P0 ;  /* 0x0000000706007c0c */ /* 0x010fe2000c721270 */
[C---:B------:R-:W-:Y:S01]  /*a2d0*/  VIADD R6, R0.reuse, 0x15 ;  /* 0x0000001500067836 */ /* 0x040fe20000000000 */
[----:B------:R-:W4:Y:S01]  /*a2e0*/  LDCU UR7, c[0x0][0x39c] ;  /* 0x00007380ff0777ac */ /* 0x000f220008000800 */
[----:B0-----:R-:W-:Y:S01]  /*a2f0*/  VIADD R8, R0, 0x16 ;  /* 0x0000001600087836 */ /* 0x001fe20000000000 */
[----:B------:R0:W-:Y:S02]  /*a300*/  @P4 STG.E.U16 desc[UR16][R134.64], R7 ;  /* 0x0000000786004986 */ /* 0x0001e4000c101510 */
[----:B-1----:R-:W-:-:S02]  /*a310*/  ISETP.LT.AND P4, PT, R6, UR8, !P0 ;  /* 0x0000000806007c0c */ /* 0x002fc4000c781270 */
[----:B---3--:R-:W-:Y:S01]  /*a320*/  PRMT R9, R20, 0x7632, R9 ;  /* 0x0000763214097816 */ /* 0x008fe20000000009 */
[----:B------:R-:W-:Y:S01]  /*a330*/  @P5 STG.E.U16 desc[UR16][R132.64], R20 ;  /* 0x0000001484005986 */ /* 0x000fe2000c101510 */
[----:B------:R-:W-:-:S03]  /*a340*/  LEA R6, P5, R167, R2, 0x1 ;  /* 0x00000002a7067211 */ /* 0x000fc600078a08ff */
[----:B------:R1:W-:Y:S01]  /*a350*/  @P6 STG.E.U16 desc[UR16][R4.64], R9 ;  /* 0x0000000904006986 */ /* 0x0003e2000c101510 */
[----:B--2---:R-:W-:Y:S01]  /*a360*/  ISETP.LT.AND P6, PT, R8, UR4, !P0 ;  /* 0x0000000408007c0c */ /* 0x004fe2000c7c1270 */
[----:B------:R-:W2:Y:S01]  /*a370*/  LDCU UR4, c[0x0][0x39c] ;  /* 0x00007380ff0477ac */ /* 0x000ea20008000800 */
[----:B0-----:R-:W-:Y:S02]  /*a380*/  LEA.HI.X.SX32 R7, R167, R3, 0x1, P5 ;  /* 0x00000003a7077211 */ /* 0x001fe400028f0eff */
[----:B------:R-:W-:-:S03]  /*a390*/  LEA R8, P5, R10, R2, 0x1 ;  /* 0x000000020a087211 */ /* 0x000fc600078a08ff */
[----:B------:R0:W-:Y:S01]  /*a3a0*/  @P2 STG.E.U16 desc[UR16][R6.64], R22 ;  /* 0x0000001606002986 */ /* 0x0001e2000c101510 */
[----:B-1----:R-:W-:Y:S01]  /*a3b0*/  VIADD R4, R0, 0x17 ;  /* 0x0000001700047836 */ /* 0x002fe20000000000 */
[C---:B------:R-:W-:Y:S01]  /*a3c0*/  LEA.HI.X.SX32 R9, R10.reuse, R3, 0x1, P5 ;  /* 0x000000030a097211 */ /* 0x040fe200028f0eff */
[----:B------:R-:W-:Y:S01]  /*a3d0*/  VIADD R10, R10, UR5 ;  /* 0x000000050a0a7c36 */ /* 0x000fe20008000000 */
[----:B------:R-:W-:Y:S02]  /*a3e0*/  PRMT R5, R22, 0x7632, R5 ;  /* 0x0000763216057816 */ /* 0x000fe40000000005 */
[----:B-----5:R-:W-:Y:S01]  /*a3f0*/  ISETP.LT.AND P2, PT, R4, UR6, !P0 ;  /* 0x0000000604007c0c */ /* 0x020fe2000c741270 */
[----:B------:R-:W1:Y:S01]  /*a400*/  LDCU UR6, c[0x0][0x39c] ;  /* 0x00007380ff0677ac */ /* 0x000e620008000800 */
[C---:B------:R-:W-:Y:S01]  /*a410*/  VIADD R11, R10.reuse, UR5 ;  /* 0x000000050a0b7c36 */ /* 0x040fe20008000000 */
[----:B------:R3:W-:Y:S01]  /*a420*/  @P3 STG.E.U16 desc[UR16][R8.64], R5 ;  /* 0x0000000508003986 */ /* 0x0007e2000c101510 */
[----:B------:R-:W-:Y:S01]  /*a430*/  LEA R4, P3, R10, R2, 0x1 ;  /* 0x000000020a047211 */ /* 0x000fe200078608ff */
[----:B0-----:R-:W-:-:S02]  /*a440*/  VIADD R6, R0, 0x18 ;  /* 0x0000001800067836 */ /* 0x001fc40000000000 */
[----:B------:R-:W-:Y:S01]  /*a450*/  VIADD R7, R0, 0x19 ;  /* 0x0000001900077836 */ /* 0x000fe20000000000 */
[-C--:B---3--:R-:W-:Y:S01]  /*a460*/  LEA.HI.X.SX32 R5, R10, R3.reuse, 0x1, P3 ;  /* 0x000000030a057211 */ /* 0x088fe200018f0eff */
[----:B------:R-:W-:Y:S01]  /*a470*/  VIADD R8, R0, 0x1a ;  /* 0x0000001a00087836 */ /* 0x000fe20000000000 */
[----:B--2---:R-:W-:Y:S01]  /*a480*/  ISETP.LT.AND P3, PT, R6, UR4, !P0 ;  /* 0x0000000406007c0c */ /* 0x004fe2000c761270 */
[----:B------:R-:W0:Y:S01]  /*a490*/  LDCU UR4, c[0x0][0x39c] ;  /* 0x00007380ff0477ac */ /* 0x000e220008000800 */
[----:B------:R-:W-:Y:S01]  /*a4a0*/  LEA R6, P5, R11, R2, 0x1 ;  /* 0x000000020b067211 */ /* 0x000fe200078a08ff */
[----:B------:R2:W-:Y:S01]  /*a4b0*/  @P1 STG.E.U16 desc[UR16][R4.64], R24 ;  /* 0x0000001804001986 */ /* 0x0005e2000c101510 */
[----:B----4-:R-:W-:Y:S01]  /*a4c0*/  ISETP.LT.AND P1, PT, R7, UR7, !P0 ;  /* 0x0000000707007c0c */ /* 0x010fe2000c721270 */
[----:B------:R-:W3:Y:S01]  /*a4d0*/  LDCU UR7, c[0x0][0x39c] ;  /* 0x00007380ff0777ac */ /* 0x000ee20008000800 */
[C---:B------:R-:W-:Y:S01]  /*a4e0*/  LEA.HI.X.SX32 R7, R11.reuse, R3, 0x1, P5 ;  /* 0x000000030b077211 */ /* 0x040fe200028f0eff */
[----:B------:R-:W-:Y:S01]  /*a4f0*/  VIADD R11, R11, UR5 ;  /* 0x000000050b0b7c36 */ /* 0x000fe20008000000 */
[----:B-1----:R-:W-:Y:S01]  /*a500*/  ISETP.LT.AND P5, PT, R8, UR6, !P0 ;  /* 0x0000000608007c0c */ /* 0x002fe2000c7a1270 */
[----:B------:R-:W1:Y:S02]  /*a510*/  LDCU UR6, c[0x0][0x39c] ;  /* 0x00007380ff0677ac */ /* 0x000e640008000800 */
[----:B------:R-:W-:Y:S01]  /*a520*/  VIADD R10, R11, UR5 ;  /* 0x000000050b0a7c36 */ /* 0x000fe20008000000 */
[----:B--2---:R-:W-:-:S05]  /*a530*/  PRMT R5, R24, 0x7632, R5 ;  /* 0x0000763218057816 */ /* 0x004fca0000000005 */
[----:B------:R2:W-:Y:S01]  /*a540*/  @P4 STG.E.U16 desc[UR16][R6.64], R5 ;  /* 0x0000000506004986 */ /* 0x0005e2000c101510 */
[----:B------:R-:W-:-:S04]  /*a550*/  LEA R8, P4, R11, R2, 0x1 ;  /* 0x000000020b087211 */ /* 0x000fc800078808ff */
[----:B------:R-:W-:Y:S01]  /*a560*/  LEA.HI.X.SX32 R9, R11, R3, 0x1, P4 ;  /* 0x000000030b097211 */ /* 0x000fe200020f0eff */
[----:B------:R-:W-:Y:S01]  /*a570*/  VIADD R11, R0, 0x1b ;  /* 0x0000001b000b7836 */ /* 0x000fe20000000000 */
[----:B------:R-:W-:-:S03]  /*a580*/  LEA R4, P4, R10, R2, 0x1 ;  /* 0x000000020a047211 */ /* 0x000fc600078808ff */
[----:B------:R4:W-:Y:S01]  /*a590*/  @P6 STG.E.U16 desc[UR16][R8.64], R26 ;  /* 0x0000001a08006986 */ /* 0x0009e2000c101510 */
[----:B--2---:R-:W-:Y:S02]  /*a5a0*/  PRMT R7, R26, 0x7632, R7 ;  /* 0x000076321a077816 */ /* 0x004fe40000000007 */
[C---:B------:R-:W-:Y:S01]  /*a5b0*/  LEA.HI.X.SX32 R5, R10.reuse, R3, 0x1, P4 ;  /* 0x000000030a057211 */ /* 0x040fe200020f0eff */
[----:B------:R-:W-:Y:S01]  /*a5c0*/  VIADD R10, R10, UR5 ;  /* 0x000000050a0a7c36 */ /* 0x000fe20008000000 */
[----:B0-----:R-:W-:Y:S01]  /*a5d0*/  ISETP.LT.AND P4, PT, R11, UR4, !P0 ;  /* 0x000000040b007c0c */ /* 0x001fe2000c781270 */
[----:B------:R-:W0:Y:S02]  /*a5e0*/  LDCU UR4, c[0x0][0x39c] ;  /* 0x00007380ff0477ac */ /* 0x000e240008000800 */
[----:B------:R2:W-:Y:S01]  /*a5f0*/  @P2 STG.E.U16 desc[UR16][R4.64], R7 ;  /* 0x0000000704002986 */ /* 0x0005e2000c101510 */
[C---:B------:R-:W-:Y:S01]  /*a600*/  LEA R6, P2, R10.reuse, R2, 0x1 ;  /* 0x000000020a067211 */ /* 0x040fe200078408ff */
[----:B------:R-:W-:-:S02]  /*a610*/  VIADD R11, R10, UR5 ;  /* 0x000000050a0b7c36 */ /* 0x000fc40008000000 */
[----:B----4-:R-:W-:-:S03]  /*a620*/  VIADD R9, R0, 0x1d ;  /* 0x0000001d00097836 */ /* 0x010fc60000000000 */
[----:B------:R-:W-:Y:S02]  /*a630*/  LEA R8, P6, R11, R2, 0x1 ;  /* 0x000000020b087211 */ /* 0x000fe400078c08ff */
[-C--:B--2---:R-:W-:Y:S01]  /*a640*/  LEA.HI.X.SX32 R7, R10, R3.reuse, 0x1, P2 ;  /* 0x000000030a077211 */ /* 0x084fe200010f0eff */
[----:B------:R-:W-:Y:S01]  /*a650*/  VIADD R5, R0, 0x1e ;  /* 0x0000001e00057836 */ /* 0x000fe20000000000 */
[----:B-1----:R-:W-:Y:S01]  /*a660*/  ISETP.LT.AND P2, PT, R12, UR6, !P0 ;  /* 0x000000060c007c0c */ /* 0x002fe2000c741270 */
[----:B------:R-:W1:Y:S01]  /*a670*/  LDCU UR6, c[0x0][0x39c] ;  /* 0x00007380ff0677ac */ /* 0x000e620008000800 */
[----:B------:R-:W-:Y:S01]  /*a680*/  VIADD R12, R0, 0x20 ;  /* 0x00000020000c7836 */ /* 0x000fe20000000000 */
[----:B------:R2:W-:Y:S01]  /*a690*/  @P3 STG.E.U16 desc[UR16][R6.64], R28 ;  /* 0x0000001c06003986 */ /* 0x0005e2000c101510 */
[----:B---3--:R-:W-:Y:S01]  /*a6a0*/  ISETP.LT.AND P3, PT, R9, UR7, !P0 ;  /* 0x0000000709007c0c */ /* 0x008fe2000c761270 */
[----:B------:R-:W3:Y:S01]  /*a6b0*/  LDCU UR7, c[0x0][0x39c] ;  /* 0x00007380ff0777ac */ /* 0x000ee20008000800 */
[C---:B------:R-:W-:Y:S01]  /*a6c0*/  LEA.HI.X.SX32 R9, R11.reuse, R3, 0x1, P6 ;  /* 0x000000030b097211 */ /* 0x040fe200030f0eff */
[----:B------:R-:W-:-:S04]  /*a6d0*/  VIADD R11, R11, UR5 ;  /* 0x000000050b0b7c36 */ /* 0x000fc80008000000 */
[C---:B------:R-:W-:Y:S01]  /*a6e0*/  VIADD R10, R11.reuse, UR5 ;  /* 0x000000050b0a7c36 */ /* 0x040fe20008000000 */
[----:B------:R-:W-:Y:S02]  /*a6f0*/  LEA R4, P6, R11, R2, 0x1 ;  /* 0x000000020b047211 */ /* 0x000fe400078c08ff */
[----:B--2---:R-:W-:-:S05]  /*a700*/  PRMT R7, R28, 0x7632, R7 ;  /* 0x000076321c077816 */ /* 0x004fca0000000007 */
[----:B------:R2:W-:Y:S01]  /*a710*/  @P1 STG.E.U16 desc[UR16][R8.64], R7 ;  /* 0x0000000708001986 */ /* 0x0005e2000c101510 */
[----:B0-----:R-:W-:Y:S01]  /*a720*/  ISETP.LT.AND P1, PT, R5, UR4, !P0 ;  /* 0x0000000405007c0c */ /* 0x001fe2000c721270 */
[----:B------:R-:W0:Y:S01]  /*a730*/  LDCU UR4, c[0x0][0x39c] ;  /* 0x00007380ff0477ac */ /* 0x000e220008000800 */
[----:B------:R-:W-:Y:S01]  /*a740*/  LEA.HI.X.SX32 R5, R11, R3, 0x1, P6 ;  /* 0x000000030b057211 */ /* 0x000fe200030f0eff */
[----:B------:R-:W-:Y:S01]  /*a750*/  VIADD R11, R0, 0x1f ;  /* 0x0000001f000b7836 */ /* 0x000fe20000000000 */
[----:B------:R-:W-:-:S03]  /*a760*/  LEA R6, P6, R10, R2, 0x1 ;  /* 0x000000020a067211 */ /* 0x000fc600078c08ff */
[----:B------:R4:W-:Y:S01]  /*a770*/  @P5 STG.E.U16 desc[UR16][R4.64], R30 ;  /* 0x0000001e04005986 */ /* 0x0009e2000c101510 */
[----:B-1----:R-:W-:Y:S01]  /*a780*/  ISETP.LT.AND P5, PT, R11, UR6, !P0 ;  /* 0x000000060b007c0c */ /* 0x002fe2000c7a1270 */
[----:B------:R-:W1:Y:S01]  /*a790*/  LDCU UR6, c[0x0][0x39c] ;  /* 0x00007380ff0677ac */ /* 0x000e620008000800 */
[C---:B--2---:R-:W-:Y:S01]  /*a7a0*/  LEA.HI.X.SX32 R7, R10.reuse, R3, 0x1, P6 ;  /* 0x000000030a077211 */ /* 0x044fe200030f0eff */
[----:B------:R-:W-:-:S04]  /*a7b0*/  VIADD R10, R10, UR5 ;  /* 0x000000050a0a7c36 */ /* 0x000fc80008000000 */
[----:B------:R-:W-:Y:S01]  /*a7c0*/  VIADD R11, R10, UR5 ;  /* 0x000000050a0b7c36 */ /* 0x000fe20008000000 */
[----:B----4-:R-:W-:Y:S02]  /*a7d0*/  PRMT R5, R30, 0x7632, R5 ;  /* 0x000076321e057816 */ /* 0x010fe40000000005 */
[----:B0-----:R-:W-:Y:S01]  /*a7e0*/  ISETP.LT.AND P6, PT, R12, UR4, !P0 ;  /* 0x000000040c007c0c */ /* 0x001fe2000c7c1270 */
[----:B------:R-:W0:Y:S01]  /*a7f0*/  LDCU UR4, c[0x0][0x39c] ;  /* 0x00007380ff0477ac */ /* 0x000e220008000800 */
[----:B------:R-:W-:Y:S01]  /*a800*/  VIADD R12, R0, 0x26 ;  /* 0x00000026000c7836 */ /* 0x000fe20000000000 */
[----:B------:R2:W-:Y:S01]  /*a810*/  @P4 STG.E.U16 desc[UR16][R6.64], R5 ;  /* 0x0000000506004986 */ /* 0x0005e2000c101510 */
[----:B------:R-:W-:-:S04]  /*a820*/  LEA R8, P4, R10, R2, 0x1 ;  /* 0x000000020a087211 */ /* 0x000fc800078808ff */
[----:B------:R-:W-:Y:S02]  /*a830*/  LEA.HI.X.SX32 R9, R10, R3, 0x1, P4 ;  /* 0x000000030a097211 */ /* 0x000fe400020f0eff */
[----:B------:R-:W-:-:S03]  /*a840*/  LEA R4, P4, R11, R2, 0x1 ;  /* 0x000000020b047211 */ /* 0x000fc600078808ff */
[----:B------:R4:W-:Y:S01]  /*a850*/  @P2 STG.E.U16 desc[UR16][R8.64], R32 ;  /* 0x0000002008002986 */ /* 0x0009e2000c101510 */
[----:B--2---:R-:W-:Y:S01]  /*a860*/  VIADD R6, R0, 0x21 ;  /* 0x0000002100067836 */ /* 0x004fe20000000000 */
[C---:B------:R-:W-:Y:S01]  /*a870*/  LEA.HI.X.SX32 R5, R11.reuse, R3, 0x1, P4 ;  /* 0x000000030b057211 */ /* 0x040fe200020f0eff */
[----:B------:R-:W-:Y:S01]  /*a880*/  VIADD R11, R11, UR5 ;  /* 0x000000050b0b7c36 */ /* 0x000fe20008000000 */
[----:B------:R-:W-:Y:S02]  /*a890*/  PRMT R7, R32, 0x7632, R7 ;  /* 0x0000763220077816 */ /* 0x000fe40000000007 */
[----:B-1----:R-:W-:Y:S01]  /*a8a0*/  ISETP.LT.AND P2, PT, R6, UR6, !P0 ;  /* 0x0000000606007c0c */ /* 0x002fe2000c741270 */
[----:B------:R-:W1:Y:S01]  /*a8b0*/  LDCU UR6, c[0x0][0x39c] ;  /* 0x00007380ff0677ac */ /* 0x000e620008000800 */
[C---:B------:R-:W-:Y:S01]  /*a8c0*/  VIADD R10, R11.reuse, UR5 ;  /* 0x000000050b0a7c36 */ /* 0x040fe20008000000 */
[----:B------:R2:W-:Y:S01]  /*a8d0*/  @P3 STG.E.U16 desc[UR16][R4.64], R7 ;  /* 0x0000000704003986 */ /* 0x0005e2000c101510 */
[----:B------:R-:W-:Y:S01]  /*a8e0*/  LEA R6, P3, R11, R2, 0x1 ;  /* 0x000000020b067211 */ /* 0x000fe200078608ff */
[----:B----4-:R-:W-:-:S02]  /*a8f0*/  VIADD R8, R0, 0x22 ;  /* 0x0000002200087836 */ /* 0x010fc40000000000 */
[C---:B------:R-:W-:Y:S01]  /*a900*/  VIADD R9, R0.reuse, 0x23 ;  /* 0x0000002300097836 */ /* 0x040fe20000000000 */
[-C--:B--2---:R-:W-:Y:S01]  /*a910*/  LEA.HI.X.SX32 R7, R11, R3.reuse, 0x1, P3 ;  /* 0x000000030b077211 */ /* 0x084fe200018f0eff */
[----:B------:R-:W-:Y:S01]  /*a920*/  VIADD R4, R0, 0x24 ;  /* 0x0000002400047836 */ /* 0x000fe20000000000 */
[----:B0-----:R-:W-:Y:S01]  /*a930*/  ISETP.LT.AND P3, PT, R8, UR4, !P0 ;  /* 0x0000000408007c0c */ /* 0x001fe2000c761270 */
[----:B------:R-:W0:Y:S01]  /*a940*/  LDCU UR4, c[0x0][0x39c] ;  /* 0x00007380ff0477ac */ /* 0x000e220008000800 */
[C---:B------:R-:W-:Y:S01]  /*a950*/  LEA R8, P4, R10.reuse, R2, 0x1 ;  /* 0x000000020a087211 */ /* 0x040fe200078808ff */
[----:B------:R-:W-:Y:S01]  /*a960*/  @P1 STG.E.U16 desc[UR16][R6.64], R34 ;  /* 0x0000002206001986 */ /* 0x000fe2000c101510 */
[----:B---3--:R-:W-:Y:S01]  /*a970*/  ISETP.LT.AND P1, PT, R9, UR7, !P0 ;  /* 0x0000000709007c0c */ /* 0x008fe2000c721270 */
[----:B------:R-:W2:Y:S01]  /*a980*/  LDCU UR7, c[0x0][0x39c] ;  /* 0x00007380ff0777ac */ /* 0x000ea20008000800 */
[C---:B------:R-:W-:Y:S01]  /*a990*/  LEA.HI.X.SX32 R9, R10.reuse, R3, 0x1, P4 ;  /* 0x000000030a097211 */ /* 0x040fe200020f0eff */
[----:B------:R-:W-:Y:S01]  /*a9a0*/  VIADD R10, R10, UR5 ;  /* 0x000000050a0a7c36 */ /* 0x000fe20008000000 */
[----:B------:R-:W-:-:S02]  /*a9b0*/  PRMT R5, R34, 0x7632, R5 ;  /* 0x0000763222057816 */ /* 0x000fc40000000005 */
[----:B-1----:R-:W-:Y:S01]  /*a9c0*/  ISETP.LT.AND P4, PT, R4, UR6, !P0 ;  /* 0x0000000604007c0c */ /* 0x002fe2000c781270 */
[C---:B------:R-:W-:Y:S01]  /*a9d0*/  VIADD R11, R10.reuse, UR5 ;  /* 0x000000050a0b7c36 */ /* 0x040fe20008000000 */
[----:B------:R-:W1:Y:S01]  /*a9e0*/  LDCU UR6, c[0x0][0x39c] ;  /* 0x00007380ff0677ac */ /* 0x000e620008000800 */
[----:B------:R3:W-:Y:S01]  /*a9f0*/  @P5 STG.E.U16 desc[UR16][R8.64], R5 ;  /* 0x0000000508005986 */ /* 0x0007e2000c101510 */
[----:B------:R-:W-:-:S04]  /*aa00*/  LEA R4, P5, R10, R2, 0x1 ;  /* 0x000000020a047211 */ /* 0x000fc800078a08ff */
[-C--:B---3--:R-:W-:Y:S01]  /*aa10*/  LEA.HI.X.SX32 R5, R10, R3.reuse, 0x1, P5 ;  /* 0x000000030a057211 */ /* 0x088fe200028f0eff */
[----:B------:R-:W-:Y:S01]  /*aa20*/  VIADD R10, R0, 0x25 ;  /* 0x00000025000a7836 */ /* 0x000fe20000000000 */
[CC--:B------:R-:W-:Y:S02]  /*aa30*/  LEA R6, P5, R11.reuse, R2.reuse, 0x1 ;  /* 0x000000020b067211 */ /* 0x0c0fe400078a08ff */
[----:B------:R-:W-:Y:S01]  /*aa40*/  PRMT R9, R36, 0x7632, R9 ;  /* 0x0000763224097816 */ /* 0x000fe20000000009 */
[----:B------:R3:W-:Y:S01]  /*aa50*/  @P6 STG.E.U16 desc[UR16][R4.64], R36 ;  /* 0x0000002404006986 */ /* 0x0007e2000c101510 */
[C---:B------:R-:W-:Y:S01]  /*aa60*/  LEA.HI.X.SX32 R7, R11.reuse, R3, 0x1, P5 ;  /* 0x000000030b077211 */ /* 0x040fe200028f0eff */
[----:B------:R-:W-:Y:S01]  /*aa70*/  VIADD R11, R11, UR5 ;  /* 0x000000050b0b7c36 */ /* 0x000fe20008000000 */
[----:B0-----:R-:W-:Y:S01]  /*aa80*/  ISETP.LT.AND P5, PT, R10, UR4, !P0 ;  /* 0x000000040a007c0c */ /* 0x001fe2000c7a1270 */
[----:B------:R-:W0:Y:S02]  /*aa90*/  LDCU UR4, c[0x0][0x39c] ;  /* 0x00007380ff0477ac */ /* 0x000e240008000800 */
[----:B------:R4:W-:Y:S01]  /*aaa0*/  @P2 STG.E.U16 desc[UR16][R6.64], R9 ;  /* 0x0000000906002986 */ /* 0x0009e2000c101510 */
[C---:B------:R-:W-:Y:S01]  /*aab0*/  LEA R8, P2, R11.reuse, R2, 0x1 ;  /* 0x000000020b087211 */ /* 0x040fe200078408ff */
[----:B------:R-:W-:-:S02]  /*aac0*/  VIADD R10, R11, UR5 ;  /* 0x000000050b0a7c36 */ /* 0x000fc40008000000 */
[----:B---3--:R-:W-:-:S03]  /*aad0*/  VIADD R5, R0, 0x27 ;  /* 0x0000002700057836 */ /* 0x008fc60000000000 */
[----:B------:R-:W-:Y:S02]  /*aae0*/  LEA R4, P6, R10, R2, 0x1 ;  /* 0x000000020a047211 */ /* 0x000fe400078c08ff */
[-C--:B----4-:R-:W-:Y:S01]  /*aaf0*/  LEA.HI.X.SX32 R9, R11, R3.reuse, 0x1, P2 ;  /* 0x000000030b097211 */ /* 0x090fe200010f0eff */
[----:B------:R-:W-:Y:S01]  /*ab00*/  VIADD R7, R0, 0x28 ;  /* 0x0000002800077836 */ /* 0x000fe20000000000 */
[----:B-1----:R-:W-:Y:S01]  /*ab10*/  ISETP.LT.AND P2, PT, R12, UR6, !P0 ;  /* 0x000000060c007c0c */ /* 0x002fe2000c741270 */
[----:B------:R-:W1:Y:S01]  /*ab20*/  LDCU UR6, c[0x0][0x39c] ;  /* 0x00007380ff0677ac */ /* 0x000e620008000800 */
[----:B------:R-:W-:Y:S01]  /*ab30*/  VIADD R12, R0, 0x2a ;  /* 0x0000002a000c7836 */ /* 0x000fe20000000000 */
[----:B------:R3:W-:Y:S01]  /*ab40*/  @P3 STG.E.U16 desc[UR16][R8.64], R38 ;  /* 0x0000002608003986 */ /* 0x0007e2000c101510 */
[----:B--2---:R-:W-:Y:S01]  /*ab50*/  ISETP.LT.AND P3, PT, R5, UR7, !P0 ;  /* 0x0000000705007c0c */ /* 0x004fe2000c761270 */
[----:B------:R-:W2:Y:S01]  /*ab60*/  LDCU UR7, c[0x0][0x39c] ;  /* 0x00007380ff0777ac */ /* 0x000ea20008000800 */
[C---:B------:R-:W-:Y:S01]  /*ab70*/  LEA.HI.X.SX32 R5, R10.reuse, R3, 0x1, P6 ;  /* 0x000000030a057211 */ /* 0x040fe200030f0eff */
[----:B------:R-:W-:-:S04]  /*ab80*/  VIADD R10, R10, UR5 ;  /* 0x000000050a0a7c36 */ /* 0x000fc80008000000 */
[C---:B------:R-:W-:Y:S01]  /*ab90*/  VIADD R11, R10.reuse, UR5 ;  /* 0x000000050a0b7c36 */ /* 0x040fe20008000000 */
[----:B------:R-:W-:Y:S02]  /*aba0*/  LEA R6, P6, R10, R2, 0x1 ;  /* 0x000000020a067211 */ /* 0x000fe400078c08ff */
[----:B---3--:R-:W-:-:S05]  /*abb0*/  PRMT R9, R38, 0x7632, R9 ;  /* 0x0000763226097816 */ /* 0x008fca0000000009 */
[----:B------:R3:W-:Y:S01]  /*abc0*/  @P1 STG.E.U16 desc[UR16][R4.64], R9 ;  /* 0x0000000904001986 */ /* 0x0007e2000c101510 */
[----:B0-----:R-:W-:Y:S01]  /*abd0*/  ISETP.LT.AND P1, PT, R7, UR4, !P0 ;  /* 0x0000000407007c0c */ /* 0x001fe2000c721270 */
[----:B------:R-:W0:Y:S01]  /*abe0*/  LDCU UR4, c[0x0][0x39c] ;  /* 0x00007380ff0477ac */ /* 0x000e220008000800 */
[----:B------:R-:W-:Y:S01]  /*abf0*/  LEA.HI.X.SX32 R7, R10, R3, 0x1, P6 ;  /* 0x000000030a077211 */ /* 0x000fe200030f0eff */
[----:B------:R-:W-:Y:S01]  /*ac00*/  VIADD R10, R0, 0x29 ;  /* 0x00000029000a7836 */ /* 0x000fe20000000000 */
[----:B------:R-:W-:-:S03]  /*ac10*/  LEA R8, P6, R11, R2, 0x1 ;  /* 0x000000020b087211 */ /* 0x000fc600078c08ff */
[----:B------:R-:W-:Y:S01]  /*ac20*/  @P4 STG.E.U16 desc[UR16][R6.64], R40 ;  /* 0x0000002806004986 */ /* 0x000fe2000c101510 */
[----:B-1----:R-:W-:Y:S01]  /*ac30*/  ISETP.LT.AND P4, PT, R10, UR6, !P0 ;  /* 0x000000060a007c0c */ /* 0x002fe2000c781270 */
[----:B------:R-:W1:Y:S01]  /*ac40*/  LDCU UR6, c[0x0][0x39c] ;  /* 0x00007380ff0677ac */ /* 0x000e620008000800 */
[C---:B---3--:R-:W-:Y:S01]  /*ac50*/  LEA.HI.X.SX32 R9, R11.reuse, R3, 0x1, P6 ;  /* 0x000000030b097211 */ /* 0x048fe200030f0eff */
[----:B------:R-:W-:Y:S01]  /*ac60*/  VIADD R11, R11, UR5 ;  /* 0x000000050b0b7c36 */ /* 0x000fe20008000000 */
[----:B------:R-:W-:-:S03]  /*ac70*/  PRMT R5, R40, 0x7632, R5 ;  /* 0x0000763228057816 */ /* 0x000fc60000000005 */
[C---:B------:R-:W-:Y:S02]  /*ac80*/  VIADD R10, R11.reuse, UR5 ;  /* 0x000000050b0a7c36 */ /* 0x040fe40008000000 */
[----:B------:R3:W-:Y:S01]  /*ac90*/  @P5 STG.E.U16 desc[UR16][R8.64], R5 ;  /* 0x0000000508005986 */ /* 0x0007e2000c101510 */
[CC--:B------:R-:W-:Y:S02]  /*aca0*/  LEA R4, P5, R11.reuse, R2.reuse, 0x1 ;  /* 0x000000020b047211 */ /* 0x0c0fe400078a08ff */
[----:B0-----:R-:W-:Y:S01]  /*acb0*/  ISETP.LT.AND P6, PT, R12, UR4, !P0 ;  /* 0x000000040c007c0c */ /* 0x001fe2000c7c1270 */
[----:B------:R-:W0:Y:S01]  /*acc0*/  LDCU UR4, c[0x0][0x39c] ;  /* 0x00007380ff0477ac */ /* 0x000e220008000800 */
[C---:B------:R-:W-:Y:S01]  /*acd0*/  VIADD R12, R0.reuse, 0x30 ;  /* 0x00000030000c7836 */ /* 0x040fe20000000000 */
[----:B---3--:R-:W-:Y:S01]  /*ace0*/  LEA.HI.X.SX32 R5, R11, R3, 0x1, P5 ;  /* 0x000000030b057211 */ /* 0x008fe200028f0eff */
[----:B------:R-:W-:Y:S01]  /*acf0*/  VIADD R8, R0, 0x2b ;  /* 0x0000002b00087836 */ /* 0x000fe20000000000 */
[----:B------:R-:W-:-:S02]  /*ad00*/  LEA R6, P5, R10, R2, 0x1 ;  /* 0x000000020a067211 */ /* 0x000fc400078a08ff */
[----:B------:R-:W-:Y:S01]  /*ad10*/  PRMT R9, R42, 0x7632, R9 ;  /* 0x000076322a097816 */ /* 0x000fe20000000009 */
[----:B------:R3:W-:Y:S01]  /*ad20*/  @P2 STG.E.U16 desc[UR16][R4.64], R42 ;  /* 0x0000002a04002986 */ /* 0x0007e2000c101510 */
[C---:B------:R-:W-:Y:S01]  /*ad30*/  LEA.HI.X.SX32 R7, R10.reuse, R3, 0x1, P5 ;  /* 0x000000030a077211 */ /* 0x040fe200028f0eff */
[----:B------:R-:W-:Y:S01]  /*ad40*/  VIADD R10, R10, UR5 ;  /* 0x000000050a0a7c36 */ /* 0x000fe20008000000 */
[----:B-1----:R-:W-:Y:S01]  /*ad50*/  ISETP.LT.AND P2, PT, R8, UR6, !P0 ;  /* 0x0000000608007c0c */ /* 0x002fe2000c741270 */
[----:B------:R-:W1:Y:S02]  /*ad60*/  LDCU UR6, c[0x0][0x39c] ;  /* 0x00007380ff0677ac */ /* 0x000e640008000800 */
[----:B------:R4:W-:Y:S01]  /*ad70*/  @P3 STG.E.U16 desc[UR16][R6.64], R9 ;  /* 0x0000000906003986 */ /* 0x0009e2000c101510 */
[C---:B------:R-:W-:Y:S01]  /*ad80*/  LEA R8, P3, R10.reuse, R2, 0x1 ;  /* 0x000000020a087211 */ /* 0x040fe200078608ff */
[----:B------:R-:W-:Y:S02]  /*ad90*/  VIADD R11, R10, UR5 ;  /* 0x000000050a0b7c36 */ /* 0x000fe40008000000 */
[----:B---3--:R-:W-:-:S02]  /*ada0*/  VIADD R4, R0, 0x2c ;  /* 0x0000002c00047836 */ /* 0x008fc40000000000 */
[----:B------:R-:W-:Y:S01]  /*adb0*/  VIADD R5, R0, 0x2d ;  /* 0x0000002d00057836 */ /* 0x000fe20000000000 */
[-C--:B----4-:R-:W-:Y:S01]  /*adc0*/  LEA.HI.X.SX32 R9, R10, R3.reuse, 0x1, P3 ;  /* 0x000000030a097211 */ /* 0x090fe200018f0eff */
[----:B------:R-:W-:Y:S01]  /*add0*/  VIADD R6, R0, 0x2e ;  /* 0x0000002e00067836 */ /* 0x000fe20000000000 */
[----:B0-----:R-:W-:Y:S01]  /*ade0*/  ISETP.LT.AND P3, PT, R4, UR4, !P0 ;  /* 0x0000000404007c0c */ /* 0x001fe2000c761270 */
[----:B------:R-:W0:Y:S01]  /*adf0*/  LDCU UR4, c[0x0][0x39c] ;  /* 0x00007380ff0477ac */ /* 0x000e220008000800 */
[----:B------:R-:W-:Y:S01]  /*ae00*/  LEA R4, P5, R11, R2, 0x1 ;  /* 0x000000020b047211 */ /* 0x000fe200078a08ff */
[----:B------:R-:W-:Y:S01]  /*ae10*/  @P1 STG.E.U16 desc[UR16][R8.64], R44 ;  /* 0x0000002c08001986 */ /* 0x000fe2000c101510 */
[----:B--2---:R-:W-:Y:S01]  /*ae20*/  ISETP.LT.AND P1, PT, R5, UR7, !P0 ;  /* 0x0000000705007c0c */ /* 0x004fe2000c721270 */
        /* <DEDUP_REMOVED lines=11> */
[-C--:B------:R-:W-:Y:S02]  /*aee0*/  LEA R8, P4, R10, R2.reuse, 0x1 ;  /* 0x000000020a087211 */ /* 0x080fe400078808ff */
        /* <DEDUP_REMOVED lines=38> */
[-C--:B------:R-:W-:Y:S02]  /*b150*/  LEA R6, P4, R10, R2.reuse, 0x1 ;  /* 0x000000020a067211 */ /* 0x080fe400078808ff */
[----:B0-----:R-:W-:Y:S01]  /*b160*/  ISETP.LT.AND P6, PT, R12, UR4, !P0 ;  /* 0x000000040c007c0c */ /* 0x001fe2000c7c1270 */
[----:B------:R-:W0:Y:S01]  /*b170*/  LDCU UR4, c[0x0][0x39c] ;  /* 0x00007380ff0477ac */ /* 0x000e220008000800 */
[----:B------:R-:W-:Y:S01]  /*b180*/  VIADD R12, R0, 0x3a ;  /* 0x0000003a000c7836 */ /* 0x000fe20000000000 */
        /* <DEDUP_REMOVED lines=13> */
[C---:B------:R-:W-:Y:S01]  /*b260*/  VIADD R7, R0.reuse, 0x37 ;  /* 0x0000003700077836 */ /* 0x040fe20000000000 */
[-C--:B----4-:R-:W-:Y:S01]  /*b270*/  LEA.HI.X.SX32 R5, R11, R3.reuse, 0x1, P3 ;  /* 0x000000030b057211 */ /* 0x090fe200018f0eff */
[----:B------:R-:W-:Y:S01]  /*b280*/  VIADD R8, R0, 0x38 ;  /* 0x0000003800087836 */ /* 0x000fe20000000000 */
[----:B0-----:R-:W-:Y:S01]  /*b290*/  ISETP.LT.AND P3, PT, R6, UR4, !P0 ;  /* 0x0000000406007c0c */ /* 0x001fe2000c761270 */
[----:B------:R-:W0:Y:S01]  /*b2a0*/  LDCU UR4, c[0x0][0x39c] ;  /* 0x00007380ff0477ac */ /* 0x000e220008000800 */
[C---:B------:R-:W-:Y:S01]  /*b2b0*/  LEA R6, P4, R10.reuse, R2, 0x1 ;  /* 0x000000020a067211 */ /* 0x040fe200078808ff */
[----:B------:R3:W-:Y:S01]  /*b2c0*/  @P1 STG.E.U16 desc[UR16][R4.64], R54 ;  /* 0x0000003604001986 */ /* 0x0007e2000c101510 */
[----:B--2---:R-:W-:Y:S01]  /*b2d0*/  ISETP.LT.AND P1, PT, R7, UR7, !P0 ;  /* 0x0000000707007c0c */ /* 0x004fe2000c721270 */
[----:B------:R-:W2:Y:S01]  /*b2e0*/  LDCU UR7, c[0x0][0x39c] ;  /* 0x00007380ff0777ac */ /* 0x000ea20008000800 */
[C---:B------:R-:W-:Y:S01]  /*b2f0*/  LEA.HI.X.SX32 R7, R10.reuse, R3, 0x1, P4 ;  /* 0x000000030a077211 */ /* 0x040fe200020f0eff */
[----:B------:R-:W-:Y:S01]  /*b300*/  VIADD R10, R10, UR5 ;  /* 0x000000050a0a7c36 */ /* 0x000fe20008000000 */
[----:B-1----:R-:W-:Y:S01]  /*b310*/  ISETP.LT.AND P4, PT, R8, UR6, !P0 ;  /* 0x0000000608007c0c */ /* 0x002fe2000c781270 */
[----:B------:R-:W1:Y:S02]  /*b320*/  LDCU UR6, c[0x0][0x39c] ;  /* 0x00007380ff0677ac */ /* 0x000e640008000800 */
[----:B------:R-:W-:Y:S01]  /*b330*/  VIADD R11, R10, UR5 ;  /* 0x000000050a0b7c36 */ /* 0x000fe20008000000 */
[----:B---3--:R-:W-:-:S05]  /*b340*/  PRMT R5, R54, 0x7632, R5 ;  /* 0x0000763236057816 */ /* 0x008fca0000000005 */
[----:B------:R3:W-:Y:S01]  /*b350*/  @P5 STG.E.U16 desc[UR16][R6.64], R5 ;  /* 0x0000000506005986 */ /* 0x0007e2000c101510 */
[----:B------:R-:W-:-:S04]  /*b360*/  LEA R8, P5, R10, R2, 0x1 ;  /* 0x000000020a087211 */ /* 0x000fc800078a08ff */
[----:B------:R-:W-:Y:S01]  /*b370*/  LEA.HI.X.SX32 R9, R10, R3, 0x1, P5 ;  /* 0x000000030a097211 */ /* 0x000fe200028f0eff */
[----:B------:R-:W-:Y:S01]  /*b380*/  VIADD R10, R0, 0x39 ;  /* 0x00000039000a7836 */ /* 0x000fe20000000000 */
[----:B------:R-:W-:-:S03]  /*b390*/  LEA R4, P5, R11, R2, 0x1 ;  /* 0x000000020b047211 */ /* 0x000fc600078a08ff */
[----:B------:R4:W-:Y:S01]  /*b3a0*/  @P6 STG.E.U16 desc[UR16][R8.64], R56 ;  /* 0x0000003808006986 */ /* 0x0009e2000c101510 */
[----:B---3--:R-:W-:Y:S02]  /*b3b0*/  PRMT R7, R56, 0x7632, R7 ;  /* 0x0000763238077816 */ /* 0x008fe40000000007 */
        /* <DEDUP_REMOVED lines=9> */
[-C--:B---3--:R-:W-:Y:S01]  /*b450*/  LEA.HI.X.SX32 R7, R11, R3.reuse, 0x1, P2 ;  /* 0x000000030b077211 */ /* 0x088fe200010f0eff */
        /* <DEDUP_REMOVED lines=21> */
[C---:B---3--:R-:W-:Y:S01]  /*b5b0*/  LEA.HI.X.SX32 R7, R11.reuse, R3, 0x1, P6 ;  /* 0x000000030b077211 */ /* 0x048fe200030f0eff */
[----:B------:R-:W-:-:S04]  /*b5c0*/  VIADD R11, R11, UR5 ;  /* 0x000000050b0b7c36 */ /* 0x000fc80008000000 */
[C---:B------:R-:W-:Y:S01]  /*b5d0*/  VIADD R10, R11.reuse, UR5 ;  /* 0x000000050b0a7c36 */ /* 0x040fe20008000000 */
        /* <DEDUP_REMOVED lines=9> */
[----:B---3--:R-:W-:Y:S01]  /*b670*/  VIADD R6, R0, 0x3f ;  /* 0x0000003f00067836 */ /* 0x008fe20000000000 */
        /* <DEDUP_REMOVED lines=9> */
[----:B------:R-:W-:Y:S01]  /*b710*/  VIADD R9, R0, 0x41 ;  /* 0x0000004100097836 */ /* 0x000fe20000000000 */
[-C--:B---3--:R-:W-:Y:S01]  /*b720*/  LEA.HI.X.SX32 R7, R10, R3.reuse, 0x1, P3 ;  /* 0x000000030a077211 */ /* 0x088fe200018f0eff */
        /* <DEDUP_REMOVED lines=224> */
[-C--:B---3--:R-:W-:Y:S01]  /*c530*/  LEA.HI.X.SX32 R7, R11, R3.reuse, 0x1, P3 ;  /* 0x000000030b077211 */ /* 0x088fe200018f0eff */
        /* <DEDUP_REMOVED lines=73> */
[----:B------:R-:W-:-:S03]  /*c9d0*/  VIADD R5, R0, 0x69 ;  /* 0x0000006900057836 */ /* 0x000fc60000000000 */
[----:B0-----:R-:W-:Y:S01]  /*c9e0*/  ISETP.LT.AND P5, PT, R4, UR4, !P0 ;  /* 0x0000000404007c0c */ /* 0x001fe2000c7a1270 */
[----:B----4-:R-:W-:Y:S01]  /*c9f0*/  VIADD R6, R0, 0x6a ;  /* 0x0000006a00067836 */ /* 0x010fe20000000000 */
[-C--:B------:R-:W-:Y:S01]  /*ca00*/  LEA.HI.X.SX32 R9, R10, R3.reuse, 0x1, P3 ;  /* 0x000000030a097211 */ /* 0x080fe200018f0eff */
[----:B------:R-:W0:Y:S01]  /*ca10*/  LDCU UR4, c[0x0][0x39c] ;  /* 0x00007380ff0477ac */ /* 0x000e220008000800 */
[-C--:B------:R-:W-:Y:S02]  /*ca20*/  LEA R4, P3, R11, R2.reuse, 0x1 ;  /* 0x000000020b047211 */ /* 0x080fe400078608ff */
[----:B------:R-:W-:Y:S01]  /*ca30*/  PRMT R7, R104, 0x7632, R7 ;  /* 0x0000763268077816 */ /* 0x000fe20000000007 */
[----:B------:R-:W-:Y:S01]  /*ca40*/  @P1 STG.E.U16 desc[UR16][R8.64], R104 ;  /* 0x0000006808001986 */ /* 0x000fe2000c101510 */
[----:B--2---:R-:W-:Y:S01]  /*ca50*/  ISETP.LT.AND P1, PT, R5, UR7, !P0 ;  /* 0x0000000705007c0c */ /* 0x004fe2000c721270 */
[----:B------:R-:W2:Y:S01]  /*ca60*/  LDCU UR7, c[0x0][0x39c] ;  /* 0x00007380ff0777ac */ /* 0x000ea20008000800 */
[C---:B------:R-:W-:Y:S01]  /*ca70*/  LEA.HI.X.SX32 R5, R11.reuse, R3, 0x1, P3 ;  /* 0x000000030b057211 */ /* 0x040fe200018f0eff */
[----:B------:R-:W-:Y:S01]  /*ca80*/  VIADD R11, R11, UR5 ;  /* 0x000000050b0b7c36 */ /* 0x000fe20008000000 */
[----:B-1----:R-:W-:Y:S01]  /*ca90*/  ISETP.LT.AND P3, PT, R6, UR6, !P0 ;  /* 0x0000000606007c0c */ /* 0x002fe2000c761270 */
[----:B------:R-:W1:Y:S02]  /*caa0*/  LDCU UR6, c[0x0][0x39c] ;  /* 0x00007380ff0677ac */ /* 0x000e640008000800 */
[----:B------:R3:W-:Y:S01]  /*cab0*/  @P4 STG.E.U16 desc[UR16][R4.64], R7 ;  /* 0x0000000704004986 */ /* 0x0007e2000c101510 */
[C---:B------:R-:W-:Y:S01]  /*cac0*/  LEA R6, P4, R11.reuse, R2, 0x1 ;  /* 0x000000020b067211 */ /* 0x040fe200078808ff */
[----:B------:R-:W-:-:S03]  /*cad0*/  VIADD R10, R11, UR5 ;  /* 0x000000050b0a7c36 */ /* 0x000fc60008000000 */
        /* <DEDUP_REMOVED lines=42> */
[----:B----4-:R-:W-:-:S04]  /*cd80*/  LEA R8, P6, R11, R2, 0x1 ;  /* 0x000000020b087211 */ /* 0x010fc800078c08ff */
[CC--:B------:R-:W-:Y:S01]  /*cd90*/  LEA.HI.X.SX32 R9, R11.reuse, R3.reuse, 0x1, P6 ;  /* 0x000000030b097211 */ /* 0x0c0fe200030f0eff */
[----:B------:R-:W-:Y:S01]  /*cda0*/  VIADD R11, R11, UR5 ;  /* 0x000000050b0b7c36 */ /* 0x000fe20008000000 */
[----:B---3--:R-:W-:Y:S01]  /*cdb0*/  LEA.HI.X.SX32 R7, R10, R3, 0x1, P4 ;  /* 0x000000030a077211 */ /* 0x008fe200020f0eff */
[----:B------:R-:W-:Y:S01]  /*cdc0*/  VIADD R4, R0, 0x71 ;  /* 0x0000007100047836 */ /* 0x000fe20000000000 */
[----:B0-----:R-:W-:Y:S01]  /*cdd0*/  ISETP.LT.AND P4, PT, R12, UR4, !P0 ;  /* 0x000000040c007c0c */ /* 0x001fe2000c781270 */
[----:B------:R-:W0:Y:S01]  /*cde0*/  LDCU UR4, c[0x0][0x39c] ;  /* 0x00007380ff0477ac */ /* 0x000e220008000800 */
[----:B------:R-:W-:Y:S01]  /*cdf0*/  PRMT R5, R112, 0x7632, R5 ;  /* 0x0000763270057816 */ /* 0x000fe20000000005 */
[----:B------:R3:W-:Y:S01]  /*ce00*/  @P2 STG.E.U16 desc[UR16][R6.64], R112 ;  /* 0x0000007006002986 */ /* 0x0007e2000c101510 */
[----:B-1----:R-:W-:Y:S01]  /*ce10*/  ISETP.LT.AND P2, PT, R4, UR6, !P0 ;  /* 0x0000000604007c0c */ /* 0x002fe2000c741270 */
[----:B------:R-:W1:Y:S01]  /*ce20*/  LDCU UR6, c[0x0][0x39c] ;  /* 0x00007380ff0677ac */ /* 0x000e620008000800 */
[C---:B------:R-:W-:Y:S01]  /*ce30*/  VIADD R10, R11.reuse, UR5 ;  /* 0x000000050b0a7c36 */ /* 0x040fe20008000000 */
[----:B------:R4:W-:Y:S01]  /*ce40*/  @P5 STG.E.U16 desc[UR16][R8.64], R5 ;  /* 0x0000000508005986 */ /* 0x0009e2000c101510 */
[----:B------:R-:W-:Y:S01]  /*ce50*/  LEA R4, P5, R11, R2, 0x1 ;  /* 0x000000020b047211 */ /* 0x000fe200078a08ff */
[----:B------:R-:W-:-:S02]  /*ce60*/  VIADD R12, R0, 0x76 ;  /* 0x00000076000c7836 */ /* 0x000fc40000000000 */
[C---:B---3--:R-:W-:Y:S02]  /*ce70*/  VIADD R6, R0.reuse, 0x72 ;  /* 0x0000007200067836 */ /* 0x048fe40000000000 */
        /* <DEDUP_REMOVED lines=21> */
[----:B0-----:R-:W-:Y:S01]  /*cfd0*/  ISETP.LT.AND P4, PT, R10, UR4, !P0 ;  /* 0x000000040a007c0c */ /* 0x001fe2000c781270 */
[----:B------:R-:W0:Y:S01]  /*cfe0*/  LDCU UR4, c[0x0][0x39c] ;  /* 0x00007380ff0477ac */ /* 0x000e220008000800 */
[----:B---3--:R-:W-:Y:S02]  /*cff0*/  PRMT R7, R116, 0x7632, R7 ;  /* 0x0000763274077816 */ /* 0x008fe40000000007 */
[C---:B------:R-:W-:Y:S01]  /*d000*/  LEA.HI.X.SX32 R5, R11.reuse, R3, 0x1, P3 ;  /* 0x000000030b057211 */ /* 0x040fe200018f0eff */
[----:B------:R-:W-:Y:S01]  /*d010*/  VIADD R11, R11, UR5 ;  /* 0x000000050b0b7c36 */ /* 0x000fe20008000000 */
[----:B-1----:R-:W-:Y:S01]  /*d020*/  ISETP.LT.AND P3, PT, R12, UR6, !P0 ;  /* 0x000000060c007c0c */ /* 0x002fe2000c761270 */
[----:B------:R-:W1:Y:S01]  /*d030*/  LDCU UR6, c[0x0][0x39c] ;  /* 0x00007380ff0677ac */ /* 0x000e620008000800 */
[----:B------:R-:W-:Y:S01]  /*d040*/  VIADD R12, R0, 0x7d ;  /* 0x0000007d000c7836 */ /* 0x000fe20000000000 */
[----:B------:R3:W-:Y:S01]  /*d050*/  @P2 STG.E.U16 desc[UR16][R4.64], R7 ;  /* 0x0000000704002986 */ /* 0x0007e2000c101510 */
[C---:B------:R-:W-:Y:S01]  /*d060*/  LEA R6, P2, R11.reuse, R2, 0x1 ;  /* 0x000000020b067211 */ /* 0x040fe200078408ff */
[----:B------:R-:W-:-:S02]  /*d070*/  VIADD R10, R11, UR5 ;  /* 0x000000050b0a7c36 */ /* 0x000fc40008000000 */
[C---:B----4-:R-:W-:Y:S01]  /*d080*/  VIADD R9, R0.reuse, 0x77 ;  /* 0x0000007700097836 */ /* 0x050fe20000000000 */
[-C--:B---3--:R-:W-:Y:S01]  /*d090*/  LEA.HI.X.SX32 R7, R11, R3.reuse, 0x1, P2 ;  /* 0x000000030b077211 */ /* 0x088fe200010f0eff */
[----:B------:R-:W-:Y:S01]  /*d0a0*/  VIADD R4, R0, 0x78 ;  /* 0x0000007800047836 */ /* 0x000fe20000000000 */
[-C--:B------:R-:W-:Y:S02]  /*d0b0*/  LEA R8, P2, R10, R2.reuse, 0x1 ;  /* 0x000000020a087211 */ /* 0x080fe400078408ff */
[----:B------:R-:W-:Y:S01]  /*d0c0*/  PRMT R5, R118, 0x7632, R5 ;  /* 0x0000763276057816 */ /* 0x000fe20000000005 */
[----:B------:R-:W-:Y:S01]  /*d0d0*/  @P6 STG.E.U16 desc[UR16][R6.64], R118 ;  /* 0x0000007606006986 */ /* 0x000fe2000c101510 */
[----:B--2---:R-:W-:Y:S01]  /*d0e0*/  ISETP.LT.AND P6, PT, R9, UR7, !P0 ;  /* 0x0000000709007c0c */ /* 0x004fe2000c7c1270 */
[----:B------:R-:W2:Y:S01]  /*d0f0*/  LDCU UR7, c[0x0][0x39c] ;  /* 0x00007380ff0777ac */ /* 0x000ea20008000800 */
[C---:B------:R-:W-:Y:S01]  /*d100*/  LEA.HI.X.SX32 R9, R10.reuse, R3, 0x1, P2 ;  /* 0x000000030a097211 */ /* 0x040fe200010f0eff */
[----:B------:R-:W-:Y:S01]  /*d110*/  VIADD R10, R10, UR5 ;  /* 0x000000050a0a7c36 */ /* 0x000fe20008000000 */
[----:B0-----:R-:W-:Y:S01]  /*d120*/  ISETP.LT.AND P2, PT, R4, UR4, !P0 ;  /* 0x0000000404007c0c */ /* 0x001fe2000c741270 */
[----:B------:R-:W0:Y:S02]  /*d130*/  LDCU UR4, c[0x0][0x39c] ;  /* 0x00007380ff0477ac */ /* 0x000e240008000800 */
[----:B------:R3:W-:Y:S01]  /*d140*/  @P1 STG.E.U16 desc[UR16][R8.64], R5 ;  /* 0x0000000508001986 */ /* 0x0007e2000c101510 */
[C---:B------:R-:W-:Y:S01]  /*d150*/  LEA R4, P1, R10.reuse, R2, 0x1 ;  /* 0x000000020a047211 */ /* 0x040fe200078208ff */
[----:B------:R-:W-:-:S03]  /*d160*/  VIADD R11, R10, UR5 ;  /* 0x000000050a0b7c36 */ /* 0x000fc60008000000 */
[-C--:B---3--:R-:W-:Y:S01]  /*d170*/  LEA.HI.X.SX32 R5, R10, R3.reuse, 0x1, P1 ;  /* 0x000000030a057211 */ /* 0x088fe200008f0eff */
[C---:B------:R-:W-:Y:S01]  /*d180*/  VIADD R10, R0.reuse, 0x79 ;  /* 0x00000079000a7836 */ /* 0x040fe20000000000 */
[C---:B------:R-:W-:Y:S01]  /*d190*/  LEA R6, P1, R11.reuse, R2, 0x1 ;  /* 0x000000020b067211 */ /* 0x040fe200078208ff */
[----:B------:R-:W-:Y:S02]  /*d1a0*/  VIADD R9, R0, 0x7a ;  /* 0x0000007a00097836 */ /* 0x000fe40000000000 */
[----:B------:R3:W-:Y:S01]  /*d1b0*/  @P5 STG.E.U16 desc[UR16][R4.64], R120 ;  /* 0x0000007804005986 */ /* 0x0007e2000c101510 */
[C---:B------:R-:W-:Y:S01]  /*d1c0*/  LEA.HI.X.SX32 R7, R11.reuse, R3, 0x1, P1 ;  /* 0x000000030b077211 */ /* 0x040fe200008f0eff */
[----:B------:R-:W-:Y:S01]  /*d1d0*/  VIADD R11, R11, UR5 ;  /* 0x000000050b0b7c36 */ /* 0x000fe20008000000 */
[----:B-1----:R-:W-:Y:S01]  /*d1e0*/  ISETP.LT.AND P1, PT, R10, UR6, !P0 ;  /* 0x000000060a007c0c */ /* 0x002fe2000c721270 */
[----:B------:R-:W-:Y:S01]  /*d1f0*/  VIADD R10, R0, 0x7b ;  /* 0x0000007b000a7836 */ /* 0x000fe20000000000 */
[----:B0-----:R-:W-:Y:S01]  /*d200*/  ISETP.LT.AND P5, PT, R9, UR4, !P0 ;  /* 0x0000000409007c0c */ /* 0x001fe2000c7a1270 */
[----:B------:R-:W0:Y:S01]  /*d210*/  LDCU UR4, c[0x0][0x39c] ;  /* 0x00007380ff0477ac */ /* 0x000e220008000800 */
[----:B------:R-:W1:Y:S01]  /*d220*/  LDCU UR6, c[0x0][0x39c] ;  /* 0x00007380ff0677ac */ /* 0x000e620008000800 */
[----:B---3--:R-:W-:-:S05]  /*d230*/  PRMT R5, R120, 0x7632, R5 ;  /* 0x0000763278057816 */ /* 0x008fca0000000005 */
[----:B------:R3:W-:Y:S01]  /*d240*/  @P4 STG.E.U16 desc[UR16][R6.64], R5 ;  /* 0x0000000506004986 */ /* 0x0007e2000c101510 */
[----:B------:R-:W-:-:S04]  /*d250*/  LEA R8, P4, R11, R2, 0x1 ;  /* 0x000000020b087211 */ /* 0x000fc800078808ff */
[C---:B------:R-:W-:Y:S01]  /*d260*/  LEA.HI.X.SX32 R9, R11.reuse, R3, 0x1, P4 ;  /* 0x000000030b097211 */ /* 0x040fe200020f0eff */
[----:B------:R-:W-:Y:S01]  /*d270*/  VIADD R11, R11, UR5 ;  /* 0x000000050b0b7c36 */ /* 0x000fe20008000000 */
[----:B--2---:R-:W-:-:S03]  /*d280*/  ISETP.LT.AND P4, PT, R10, UR7, !P0 ;  /* 0x000000070a007c0c */ /* 0x004fc6000c781270 */
[----:B------:R2:W-:Y:S01]  /*d290*/  @P3 STG.E.U16 desc[UR16][R8.64], R122 ;  /* 0x0000007a08003986 */ /* 0x0005e2000c101510 */
[C---:B------:R-:W-:Y:S01]  /*d2a0*/  LEA R4, P3, R11.reuse, R2, 0x1 ;  /* 0x000000020b047211 */ /* 0x040fe200078608ff */
[----:B------:R-:W-:-:S03]  /*d2b0*/  VIADD R10, R11, UR5 ;  /* 0x000000050b0a7c36 */ /* 0x000fc60008000000 */
[----:B---3--:R-:W-:Y:S01]  /*d2c0*/  LEA.HI.X.SX32 R5, R11, R3, 0x1, P3 ;  /* 0x000000030b057211 */ /* 0x008fe200018f0eff */
[----:B------:R-:W-:Y:S01]  /*d2d0*/  VIADD R11, R0, 0x7c ;  /* 0x0000007c000b7836 */ /* 0x000fe20000000000 */
[----:B------:R-:W-:Y:S01]  /*d2e0*/  LEA R6, P3, R10, R2, 0x1 ;  /* 0x000000020a067211 */ /* 0x000fe200078608ff */
[----:B------:R-:W-:-:S03]  /*d2f0*/  VIADD R0, R0, 0x7f ;  /* 0x0000007f00007836 */ /* 0x000fc60000000000 */
[C---:B------:R-:W-:Y:S01]  /*d300*/  LEA.HI.X.SX32 R7, R10.reuse, R3, 0x1, P3 ;  /* 0x000000030a077211 */ /* 0x040fe200018f0eff */
[----:B------:R-:W-:Y:S01]  /*d310*/  VIADD R10, R10, UR5 ;  /* 0x000000050a0a7c36 */ /* 0x000fe20008000000 */
[----:B--2---:R-:W-:Y:S02]  /*d320*/  PRMT R9, R122, 0x7632, R9 ;  /* 0x000076327a097816 */ /* 0x004fe40000000009 */
[----:B0-----:R-:W-:Y:S01]  /*d330*/  ISETP.LT.AND P3, PT, R11, UR4, !P0 ;  /* 0x000000040b007c0c */ /* 0x001fe2000c761270 */
[C---:B------:R-:W-:Y:S01]  /*d340*/  VIADD R11, R10.reuse, UR5 ;  /* 0x000000050a0b7c36 */ /* 0x040fe20008000000 */
[----:B------:R-:W0:Y:S01]  /*d350*/  LDCU UR4, c[0x0][0x39c] ;  /* 0x00007380ff0477ac */ /* 0x000e220008000800 */
[----:B------:R2:W-:Y:S04]  /*d360*/  @P6 STG.E.U16 desc[UR16][R4.64], R9 ;  /* 0x0000000904006986 */ /* 0x0005e8000c101510 */
[----:B------:R3:W-:Y:S01]  /*d370*/  @P2 STG.E.U16 desc[UR16][R6.64], R124 ;  /* 0x0000007c06002986 */ /* 0x0007e2000c101510 */
[----:B------:R-:W-:-:S04]  /*d380*/  LEA R8, P2, R10, R2, 0x1 ;  /* 0x000000020a087211 */ /* 0x000fc800078408ff */
[----:B--2---:R-:W-:Y:S01]  /*d390*/  LEA.HI.X.SX32 R9, R10, R3, 0x1, P2 ;  /* 0x000000030a097211 */ /* 0x004fe200010f0eff */
[C---:B------:R-:W-:Y:S01]  /*d3a0*/  VIADD R10, R11.reuse, UR5 ;  /* 0x000000050b0a7c36 */ /* 0x040fe20008000000 */
[----:B------:R-:W-:Y:S02]  /*d3b0*/  PRMT R5, R124, 0x7632, R5 ;  /* 0x000076327c057816 */ /* 0x000fe40000000005 */
[----:B-1----:R-:W-:Y:S01]  /*d3c0*/  ISETP.LT.AND P2, PT, R12, UR6, !P0 ;  /* 0x000000060c007c0c */ /* 0x002fe2000c741270 */
[C---:B------:R-:W-:Y:S01]  /*d3d0*/  VIADD R13, R10.reuse, UR5 ;  /* 0x000000050a0d7c36 */ /* 0x040fe20008000000 */
[----:B------:R-:W1:Y:S01]  /*d3e0*/  LDCU UR6, c[0x0][0x39c] ;  /* 0x00007380ff0677ac */ /* 0x000e620008000800 */
[----:B------:R2:W-:Y:S01]  /*d3f0*/  @P1 STG.E.U16 desc[UR16][R8.64], R5 ;  /* 0x0000000508001986 */ /* 0x0005e2000c101510 */
[-C--:B------:R-:W-:Y:S01]  /*d400*/  LEA R4, P1, R11, R2.reuse, 0x1 ;  /* 0x000000020b047211 */ /* 0x080fe200078208ff */
[----:B------:R-:W-:Y:S01]  /*d410*/  VIADD R14, R13, UR5 ;  /* 0x000000050d0e7c36 */ /* 0x000fe20008000000 */
[----:B---3--:R-:W-:-:S03]  /*d420*/  LEA R6, P6, R10, R2, 0x1 ;  /* 0x000000020a067211 */ /* 0x008fc600078c08ff */
[----:B------:R-:W-:Y:S01]  /*d430*/  VIADD R15, R14, UR5 ;  /* 0x000000050e0f7c36 */ /* 0x000fe20008000000 */
[-C--:B------:R-:W-:Y:S02]  /*d440*/  LEA.HI.X.SX32 R7, R10, R3.reuse, 0x1, P6 ;  /* 0x000000030a077211 */ /* 0x080fe400030f0eff */
[-C--:B------:R-:W-:Y:S01]  /*d450*/  LEA R12, P6, R14, R2.reuse, 0x1 ;  /* 0x000000020e0c7211 */ /* 0x080fe200078c08ff */
[----:B------:R-:W-:Y:S01]  /*d460*/  VIADD R16, R15, UR5 ;  /* 0x000000050f107c36 */ /* 0x000fe20008000000 */
[----:B--2---:R-:W-:Y:S02]  /*d470*/  LEA.HI.X.SX32 R5, R11, R3, 0x1, P1 ;  /* 0x000000030b057211 */ /* 0x004fe400008f0eff */
[----:B------:R-:W-:-:S03]  /*d480*/  LEA R10, P1, R13, R2, 0x1 ;  /* 0x000000020d0a7211 */ /* 0x000fc600078208ff */
[----:B------:R2:W-:Y:S01]  /*d490*/  @P5 STG.E.U16 desc[UR16][R4.64], R126 ;  /* 0x0000007e04005986 */ /* 0x0005e2000c101510 */
[-C--:B------:R-:W-:Y:S02]  /*d4a0*/  LEA.HI.X.SX32 R11, R13, R3.reuse, 0x1, P1 ;  /* 0x000000030d0b7211 */ /* 0x080fe400008f0eff */
[-C--:B------:R-:W-:Y:S02]  /*d4b0*/  LEA.HI.X.SX32 R13, R14, R3.reuse, 0x1, P6 ;  /* 0x000000030e0d7211 */ /* 0x080fe400030f0eff */
[----:B------:R-:W-:Y:S02]  /*d4c0*/  LEA R8, P6, R16, R2, 0x1 ;  /* 0x0000000210087211 */ /* 0x000fe400078c08ff */
[----:B0-----:R-:W-:Y:S02]  /*d4d0*/  ISETP.LT.AND P1, PT, R17, UR4, !P0 ;  /* 0x0000000411007c0c */ /* 0x001fe4000c721270 */
[----:B-1----:R-:W-:Y:S02]  /*d4e0*/  ISETP.LT.AND P0, PT, R0, UR6, !P0 ;  /* 0x0000000600007c0c */ /* 0x002fe4000c701270 */
[----:B------:R-:W-:-:S02]  /*d4f0*/  LEA.HI.X.SX32 R9, R16, R3, 0x1, P6 ;  /* 0x0000000310097211 */ /* 0x000fc400030f0eff */
[----:B------:R-:W-:Y:S02]  /*d500*/  PRMT R0, R126, 0x7632, R0 ;  /* 0x000076327e007816 */ /* 0x000fe40000000000 */
[C---:B------:R-:W-:Y:S02]  /*d510*/  LEA R2, P6, R15.reuse, R2, 0x1 ;  /* 0x000000020f027211 */ /* 0x040fe400078c08ff */
[----:B--2---:R-:W-:Y:S01]  /*d520*/  PRMT R5, R128, 0x7632, R5 ;  /* 0x0000763280057816 */ /* 0x004fe20000000005 */
[----:B------:R0:W-:Y:S01]  /*d530*/  @P4 STG.E.U16 desc[UR16][R6.64], R0 ;  /* 0x0000000006004986 */ /* 0x0001e2000c101510 */
[----:B------:R-:W-:-:S03]  /*d540*/  LEA.HI.X.SX32 R3, R15, R3, 0x1, P6 ;  /* 0x000000030f037211 */ /* 0x000fc600030f0eff */
[----:B------:R1:W-:Y:S04]  /*d550*/  @P3 STG.E.U16 desc[UR16][R10.64], R128 ;  /* 0x000000800a003986 */ /* 0x0003e8000c101510 */
[----:B------:R1:W-:Y:S01]  /*d560*/  @P2 STG.E.U16 desc[UR16][R12.64], R5 ;  /* 0x000000050c002986 */ /* 0x0003e2000c101510 */
[----:B0-----:R-:W-:-:S03]  /*d570*/  PRMT R7, R130, 0x7632, R7 ;  /* 0x0000763282077816 */ /* 0x001fc60000000007 */
[----:B------:R1:W-:Y:S04]  /*d580*/  @P1 STG.E.U16 desc[UR16][R2.64], R130 ;  /* 0x0000008202001986 */ /* 0x0003e8000c101510 */
[----:B------:R1:W-:Y:S01]  /*d590*/  @P0 STG.E.U16 desc[UR16][R8.64], R7 ;  /* 0x0000000708000986 */ /* 0x0003e2000c101510 */
[----:B------:R-:W-:Y:S06]  /*d5a0*/  BAR.SYNC.DEFER_BLOCKING 0x0 ;  /* 0x0000000000007b1d */ /* 0x000fec0000010000 */
[----:B------:R-:W-:Y:S05]  /*d5b0*/  BRA.U UP0, `(.L_x_20) ;  /* 0x0000000100a07547 */ /* 0x000fea000b800000 */
[----:B------:R-:W0:Y:S01]  /*d5c0*/  S2UR UR5, SR_CgaCtaId ;  /* 0x00000000000579c3 */ /* 0x000e220000008800 */
[----:B------:R-:W-:Y:S01]  /*d5d0*/  NOP ;  /* 0x0000000000007918 */ /* 0x000fe20000000000 */
[----:B------:R-:W-:Y:S01]  /*d5e0*/  UMOV UR4, 0x50 ;  /* 0x0000005000047882 */ /* 0x000fe20000000000 */
[----:B------:R-:W-:Y:S02]  /*d5f0*/  IMAD.U32 R0, RZ, RZ, UR18 ;  /* 0x00000012ff007e24 */ /* 0x000fe4000f8e00ff */
[----:B-1----:R-:W-:Y:S02]  /*d600*/  IMAD.MOV.U32 R3, RZ, RZ, 0xff ;  /* 0x000000ffff037424 */ /* 0x002fe400078e00ff */
[----:B------:R-:W-:Y:S01]  /*d610*/  IMAD.MOV.U32 R7, RZ, RZ, 0x1 ;  /* 0x00000001ff077424 */ /* 0x000fe200078e00ff */
[----:B------:R-:W-:-:S04]  /*d620*/  LOP3.LUT R0, R0, 0xffff, RZ, 0xc0, !PT ;  /* 0x0000ffff00007812 */ /* 0x000fc800078ec0ff */
[----:B------:R-:W-:-:S05]  /*d630*/  SHF.R.U32.HI R0, RZ, 0x5, R0 ;  /* 0x00000005ff007819 */ /* 0x000fca0000011600 */
[----:B------:R-:W-:Y:S01]  /*d640*/  VIADD R2, R0, 0x10 ;  /* 0x0000001000027836 */ /* 0x000fe20000000000 */
[----:B------:R-:W-:Y:S01]  /*d650*/  SHF.L.U32 R0, R3, R0, RZ ;  /* 0x0000000003007219 */ /* 0x000fe200000006ff */
[----:B0-----:R-:W-:-:S03]  /*d660*/  ULEA UR6, UR5, UR4, 0x18 ;  /* 0x0000000405067291 */ /* 0x001fc6000f8ec0ff */
[----:B------:R-:W-:-:S04]  /*d670*/  SHF.L.U32 R3, R7, R2, RZ ;  /* 0x0000000207037219 */ /* 0x000fc800000006ff */
[----:B------:R-:W-:Y:S02]  /*d680*/  LOP3.LUT R0, R3, R0, RZ, 0xfc, !PT ;  /* 0x0000000003007212 */ /* 0x000fe400078efcff */
[----:B------:R-:W0:Y:S02]  /*d690*/  LDS R5, [UR6] ;  /* 0x00000006ff057984 */ /* 0x000e240008000800 */
[C---:B------:R-:W-:Y:S02]  /*d6a0*/  LOP3.LUT R2, R0.reuse, 0xffff, RZ, 0xc0, !PT ;  /* 0x0000ffff00027812 */ /* 0x040fe400078ec0ff */
[----:B0-----:R-:W-:-:S04]  /*d6b0*/  LOP3.LUT R3, R0, 0xffff, R5, 0x80, !PT ;  /* 0x0000ffff00037812 */ /* 0x001fc800078e8005 */
[----:B------:R-:W-:-:S13]  /*d6c0*/  ISETP.NE.AND P0, PT, R3, R2, PT ;  /* 0x000000020300720c */ /* 0x000fda0003f05270 */
[----:B------:R-:W-:Y:S05]  /*d6d0*/  @P0 BRA `(.L_x_21) ;  /* 0x0000000000500947 */ /* 0x000fea0003800000 */
[----:B------:R-:W-:Y:S02]  /*d6e0*/  SHF.R.U32.HI R5, RZ, 0x10, R5 ;  /* 0x00000010ff057819 */ /* 0x000fe40000011605 */
[----:B------:R-:W-:-:S04]  /*d6f0*/  SHF.R.U32.HI R2, RZ, 0x10, R0 ;  /* 0x00000010ff027819 */ /* 0x000fc80000011600 */
[----:B------:R-:W-:-:S04]  /*d700*/  LOP3.LUT R5, R5, R2, RZ, 0xc0, !PT ;  /* 0x0000000205057212 */ /* 0x000fc800078ec0ff */
[----:B------:R-:W-:-:S13]  /*d710*/  ISETP.NE.AND P0, PT, R5, R2, PT ;  /* 0x000000020500720c */ /* 0x000fda0003f05270 */
[----:B------:R-:W-:Y:S05]  /*d720*/  @P0 BRA `(.L_x_22) ;  /* 0x0000000000300947 */ /* 0x000fea0003800000 */
[----:B------:R-:W-:Y:S01]  /*d730*/  R2UR UR4, R0 ;  /* 0x00000000000472ca */ /* 0x000fe200000e0000 */
[----:B------:R-:W-:Y:S01]  /*d740*/  VOTEU.ANY UR5, UPT, PT ;  /* 0x0000000000057886 */ /* 0x000fe200038e0100 */
[----:B------:R-:W0:Y:S01]  /*d750*/  S2R R0, SR_LANEID ;  /* 0x0000000000007919 */ /* 0x000e220000000000 */
[----:B------:R-:W-:-:S10]  /*d760*/  UFLO.U32 UR5, UR5 ;  /* 0x00000005000572bd */ /* 0x000fd400080e0000 */
[----:B------:R-:W-:-:S06]  /*d770*/  ULOP3.LUT UR4, URZ, UR4, URZ, 0x33, !UPT ;  /* 0x00000004ff047292 */ /* 0x000fcc000f8e33ff */
[----:B------:R-:W-:-:S04]  /*d780*/  IMAD.U32 R2, RZ, RZ, UR4 ;  /* 0x00000004ff027e24 */ /* 0x000fc8000f8e00ff */
[----:B------:R-:W1:Y:S02]  /*d790*/  REDUX UR7, R2 ;  /* 0x00000000020773c4 */ /* 0x000e640000000000 */
[----:B------:R2:W-:Y:S01]  /*d7a0*/  UTCATOMSWS.AND URZ, UR4 ;  /* 0x0000000400ff79e3 */ /* 0x0005e20008000000 */
[----:B0-----:R-:W-:Y:S01]  /*d7b0*/  ISETP.EQ.U32.AND P0, PT, R0, UR5, PT ;  /* 0x0000000500007c0c */ /* 0x001fe2000bf02070 */
[----:B-1----:R-:W-:-:S12]  /*d7c0*/  IMAD.U32 R0, RZ, RZ, UR7 ;  /* 0x00000007ff007e24 */ /* 0x002fd8000f8e00ff */
[----:B------:R2:W-:Y:S01]  /*d7d0*/  @P0 ATOMS.AND RZ, [UR6], R0 ;  /* 0x00000000ffff098c */ /* 0x0005e2000a800006 */
[----:B------:R-:W-:Y:S05]  /*d7e0*/  BRA `(.L_x_20) ;  /* 0x0000000000147947 */ /* 0x000fea0003800000 */
.L_x_22:
[----:B------:R-:W-:-:S07]  /*d7f0*/  MOV R2, 0xd810 ;  /* 0x0000d81000027802 */ /* 0x000fce0000000f00 */
[----:B------:R-:W-:Y:S05]  /*d800*/  CALL.REL.NOINC `($__internal_0_$__cuda_sm10x_tcgen05_guardrail_trap_col_being_dealloced_not_returned_by_alloc) ;  /* 0x00000000005c7944 */ /* 0x000fea0003c00000 */
[----:B------:R-:W-:Y:S05]  /*d810*/  BRA `(.L_x_20) ;  /* 0x0000000000087947 */ /* 0x000fea0003800000 */
.L_x_21:
[----:B------:R-:W-:-:S07]  /*d820*/  MOV R2, 0xd840 ;  /* 0x0000d84000027802 */ /* 0x000fce0000000f00 */
[----:B------:R-:W-:Y:S05]  /*d830*/  CALL.REL.NOINC `($__internal_2_$__cuda_sm10x_tcgen05_guardrail_trap_unallocated_columns_being_dealloced) ;  /* 0x0000000000687944 */ /* 0x000fea0003c00000 */
.L_x_20:
[----:B------:R-:W-:Y:S01]  /*d840*/  NOP ;  /* 0x0000000000007918 */ /* 0x000fe20000000000 */
[----:B--2---:R-:W-:Y:S05]  /*d850*/  EXIT ;  /* 0x000000000000794d */ /* 0x004fea0003800000 */
.L_x_7:
[----:B------:R-:W-:-:S07]  /*d860*/  IMAD.MOV.U32 R3, RZ, RZ, R2 ;  /* 0x000000ffff037224 */ /* 0x000fce00078e0002 */
.L_x_23:
[----:B-1----:R1:W2:Y:S02]  /*d870*/  SYNCS.PHASECHK.TRANS64.TRYWAIT P1, [R7+URZ], R3 ;  /* 0x00000003070075a7 */ /* 0x0022a400080211ff */
[----:B--2---:R-:W-:Y:S05]  /*d880*/  @!P1 NANOSLEEP.SYNCS 0x989680 ;  /* 0x009896800000995d */ /* 0x004fea0003900000 */
[----:B------:R-:W2:Y:S02]  /*d890*/  @!P1 SYNCS.PHASECHK.TRANS64 P1, [R7+URZ], R3 ;  /* 0x00000003070095a7 */ /* 0x000ea400080210ff */
[----:B--2---:R-:W-:Y:S05]  /*d8a0*/  @!P1 BRA `(.L_x_23) ;  /* 0xfffffffc00f09947 */ /* 0x004fea000383ffff */
[----:B------:R-:W-:Y:S05]  /*d8b0*/  BRA `(.L_x_6) ;  /* 0xffffff2800a07947 */ /* 0x000fea000383ffff */
.L_x_10:
[----:B------:R-:W-:-:S07]  /*d8c0*/  IMAD.MOV.U32 R3, RZ, RZ, R2 ;  /* 0x000000ffff037224 */ /* 0x000fce00078e0002 */
.L_x_24:
[----:B-1----:R1:W2:Y:S02]  /*d8d0*/  SYNCS.PHASECHK.TRANS64.TRYWAIT P0, [R9+URZ], R3 ;  /* 0x00000003090075a7 */ /* 0x0022a400080011ff */
[----:B--2---:R-:W-:Y:S05]  /*d8e0*/  @!P0 NANOSLEEP.SYNCS 0x989680 ;  /* 0x009896800000895d */ /* 0x004fea0003900000 */
[----:B------:R-:W2:Y:S02]  /*d8f0*/  @!P0 SYNCS.PHASECHK.TRANS64 P0, [R9+URZ], R3 ;  /* 0x00000003090085a7 */ /* 0x000ea400080010ff */
[----:B--2---:R-:W-:Y:S05]  /*d900*/  @!P0 BRA `(.L_x_24) ;  /* 0xfffffffc00f08947 */ /* 0x004fea000383ffff */
[----:B------:R-:W-:Y:S05]  /*d910*/  BRA `(.L_x_9) ;  /* 0xffffff2c00047947 */ /* 0x000fea000383ffff */
.L_x_15:
[----:B------:R-:W0:Y:S02]  /*d920*/  SYNCS.PHASECHK.TRANS64.TRYWAIT P1, [UR8], R7 ;  /* 0x00000007ff0075a7 */ /* 0x000e240008021108 */
[----:B0-----:R-:W-:Y:S05]  /*d930*/  @!P1 BRA `(.L_x_15) ;  /* 0xfffffffc00f89947 */ /* 0x001fea000383ffff */
[----:B------:R-:W-:Y:S05]  /*d940*/  BRA `(.L_x_25) ;  /* 0xffffffac00a47947 */ /* 0x000fea000383ffff */
.L_x_19:
[----:B------:R-:W0:Y:S02]  /*d950*/  SYNCS.PHASECHK.TRANS64.TRYWAIT P0, [UR8], R2 ;  /* 0x00000002ff0075a7 */ /* 0x000e240008001108 */
[----:B0-----:R-:W-:Y:S05]  /*d960*/  @!P0 BRA `(.L_x_19) ;  /* 0xfffffffc00f88947 */ /* 0x001fea000383ffff */
[----:B------:R-:W-:Y:S05]  /*d970*/  BRA `(.L_x_18) ;  /* 0xffffffbc00287947 */ /* 0x000fea000383ffff */
        .weak           $__internal_0_$__cuda_sm10x_tcgen05_guardrail_trap_col_being_dealloced_not_returned_by_alloc
        .type           $__internal_0_$__cuda_sm10x_tcgen05_guardrail_trap_col_being_dealloced_not_returned_by_alloc,@function
        .size           $__internal_0_$__cuda_sm10x_tcgen05_guardrail_trap_col_being_dealloced_not_returned_by_alloc,($__internal_1_$__cuda_sm10x_tcgen05_guardrail_trap_phase_invalid_during_alloc - $__internal_0_$__cuda_sm10x_tcgen05_guardrail_trap_col_being_dealloced_not_returned_by_alloc)
$__internal_0_$__cuda_sm10x_tcgen05_guardrail_trap_col_being_dealloced_not_returned_by_alloc:
[----:B------:R-:W-:Y:S05]  /*d980*/  BPT.TRAP 0x1 ;  /* 0x000000040000795c */ /* 0x000fea0000300000 */
[----:B------:R-:W-:-:S04]  /*d990*/  IMAD.MOV.U32 R3, RZ, RZ, 0x0 ;  /* 0x00000000ff037424 */ /* 0x000fc800078e00ff */
[----:B------:R-:W-:Y:S05]  /*d9a0*/  RET.REL.NODEC R2 `(matmul_kernel) ;  /* 0xffffff2402947950 */ /* 0x000fea0003c3ffff */
        .weak           $__internal_1_$__cuda_sm10x_tcgen05_guardrail_trap_phase_invalid_during_alloc
        .type           $__internal_1_$__cuda_sm10x_tcgen05_guardrail_trap_phase_invalid_during_alloc,@function
        .size           $__internal_1_$__cuda_sm10x_tcgen05_guardrail_trap_phase_invalid_during_alloc,($__internal_2_$__cuda_sm10x_tcgen05_guardrail_trap_unallocated_columns_being_dealloced - $__internal_1_$__cuda_sm10x_tcgen05_guardrail_trap_phase_invalid_during_alloc)
$__internal_1_$__cuda_sm10x_tcgen05_guardrail_trap_phase_invalid_during_alloc:
[----:B------:R-:W-:Y:S05]  /*d9b0*/  BPT.TRAP 0x1 ;  /* 0x000000040000795c */ /* 0x000fea0000300000 */
[----:B------:R-:W-:-:S04]  /*d9c0*/  IMAD.MOV.U32 R3, RZ, RZ, 0x0 ;  /* 0x00000000ff037424 */ /* 0x000fc800078e00ff */
[----:B------:R-:W-:Y:S05]  /*d9d0*/  RET.REL.NODEC R2 `(matmul_kernel) ;  /* 0xffffff2402887950 */ /* 0x000fea0003c3ffff */
        .weak           $__internal_2_$__cuda_sm10x_tcgen05_guardrail_trap_unallocated_columns_being_dealloced
        .type           $__internal_2_$__cuda_sm10x_tcgen05_guardrail_trap_unallocated_columns_being_dealloced,@function
        .size           $__internal_2_$__cuda_sm10x_tcgen05_guardrail_trap_unallocated_columns_being_dealloced,(.L_x_29 - $__internal_2_$__cuda_sm10x_tcgen05_guardrail_trap_unallocated_columns_being_dealloced)
$__internal_2_$__cuda_sm10x_tcgen05_guardrail_trap_unallocated_columns_being_dealloced:
[----:B------:R-:W-:Y:S05]  /*d9e0*/  BPT.TRAP 0x1 ;  /* 0x000000040000795c */ /* 0x000fea0000300000 */
[----:B------:R-:W-:-:S04]  /*d9f0*/  IMAD.MOV.U32 R3, RZ, RZ, 0x0 ;  /* 0x00000000ff037424 */ /* 0x000fc800078e00ff */
[----:B------:R-:W-:Y:S05]  /*da00*/  RET.REL.NODEC R2 `(matmul_kernel) ;  /* 0xffffff24027c7950 */ /* 0x000fea0003c3ffff */
.L_x_26:
[----:B------:R-:W-:-:S00]  /*da10*/  BRA `(.L_x_26) ;  /* 0xfffffffc00fc7947 */ /* 0x000fc0000383ffff */
[----:B------:R-:W-:-:S00]  /*da20*/  NOP ;  /* 0x0000000000007918 */ /* 0x000fc00000000000 */
        /* <DEDUP_REMOVED lines=13> */
.L_x_29:


//--------------------- .nv.shared.matmul_kernel  --------------------------
	.section	.nv.shared.matmul_kernel,"aw",@nobits
	.sectionflags	@""
	.align	16
	.zero		1024


//--------------------- .nv.shared.reserved.0     --------------------------
	.section	.nv.shared.reserved.0,"aw",@nobits
	.align	8
	.weak		__nv_reservedSMEM_offset_0_alias
	.size		__nv_reservedSMEM_offset_0_alias, 0, 64
	.other		__nv_reservedSMEM_offset_0_alias,@"STO_CUDA_RESERVED_SHARED STV_DEFAULT"
__nv_reservedSMEM_offset_0_alias:
	.zero		0
.nv.shared.reserved.0:
	.zero		64
	.weak		__nv_reservedSMEM_allocation_phase
	.type		__nv_reservedSMEM_allocation_phase,@object
	.size		__nv_reservedSMEM_allocation_phase,(.L_0 - __nv_reservedSMEM_allocation_phase)
__nv_reservedSMEM_allocation_phase:
	.zero		1
.L_0:
	.zero		7
	.weak		__nv_reservedSMEM_devtool_atexit_pc
	.type		__nv_reservedSMEM_devtool_atexit_pc,@object
	.size		__nv_reservedSMEM_devtool_atexit_pc,(__nv_reservedSMEM_allocation_mask - __nv_reservedSMEM_devtool_atexit_pc)
__nv_reservedSMEM_devtool_atexit_pc:
	.zero		8
	.weak		__nv_reservedSMEM_allocation_mask
	.type		__nv_reservedSMEM_allocation_mask,@object
	.size		__nv_reservedSMEM_allocation_mask,(.L_2 - __nv_reservedSMEM_allocation_mask)
__nv_reservedSMEM_allocation_mask:
	.zero		4
.L_2:
	.zero		4
	.weak		__nv_reservedSMEM_tmem_allocation_pipeline_mbarrier
	.type		__nv_reservedSMEM_tmem_allocation_pipeline_mbarrier,@object
	.size		__nv_reservedSMEM_tmem_allocation_pipeline_mbarrier,(__nv_reservedSMEM_tmem_allocation_pipeline_mbarrier_parity - __nv_reservedSMEM_tmem_allocation_pipeline_mbarrier)
__nv_reservedSMEM_tmem_allocation_pipeline_mbarrier:
	.zero		8
	.weak		__nv_reservedSMEM_tmem_allocation_pipeline_mbarrier_parity
	.type		__nv_reservedSMEM_tmem_allocation_pipeline_mbarrier_parity,@object
	.size		__nv_reservedSMEM_tmem_allocation_pipeline_mbarrier_parity,(.L_4 - __nv_reservedSMEM_tmem_allocation_pipeline_mbarrier_parity)
__nv_reservedSMEM_tmem_allocation_pipeline_mbarrier_parity:
	.zero		4
.L_4:


//--------------------- .nv.constant0.matmul_kernel --------------------------
	.section	.nv.constant0.matmul_kernel,"a",@progbits
	.sectionflags	@""
	.align	4
.nv.constant0.matmul_kernel:
	.zero		976


//--------------------- SYMBOLS --------------------------

	.type		.nv.reservedSmem.offset0,@object
	.size		.nv.reservedSmem.offset0,0x4
	.type		.nv.reservedSmem.cap,@object
	.size		.nv.reservedSmem.cap,0x4
